	.headerflags	@"EF_CUDA_TEXMODE_UNIFIED EF_CUDA_64BIT_ADDRESS EF_CUDA_ACCELERATORS EF_CUDA_SM90 EF_CUDA_VIRTUAL_SM(EF_CUDA_SM90)"
	.elftype	@"ET_EXEC"


//--------------------- .nv.info                  --------------------------
	.section	.nv.info,"",@"SHT_CUDA_INFO"
	.align	4


	//----- nvinfo : EIATTR_REGCOUNT
	.align		4
        /*0000*/ 	.byte	0x04, 0x2f
        /*0002*/ 	.short	(.L_1 - .L_0)
	.align		4
.L_0:
        /*0004*/ 	.word	index@(triton_poi_fused_max_pool2d_with_indices_40)
        /*0008*/ 	.word	0x00000072


	//----- nvinfo : EIATTR_MIN_STACK_SIZE
	.align		4
.L_1:
        /*000c*/ 	.byte	0x04, 0x12
        /*000e*/ 	.short	(.L_3 - .L_2)
	.align		4
.L_2:
        /*0010*/ 	.word	index@(triton_poi_fused_max_pool2d_with_indices_40)
        /*0014*/ 	.word	0x00000000


	//----- nvinfo : EIATTR_FRAME_SIZE
	.align		4
.L_3:
        /*0018*/ 	.byte	0x04, 0x11
        /*001a*/ 	.short	(.L_5 - .L_4)
	.align		4
.L_4:
        /*001c*/ 	.word	index@(triton_poi_fused_max_pool2d_with_indices_40)
        /*0020*/ 	.word	0x00000000


	//----- nvinfo : EIATTR_MIN_STACK_SIZE
	.align		4
.L_5:
        /*0024*/ 	.byte	0x04, 0x12
        /*0026*/ 	.short	(.L_7 - .L_6)
	.align		4
.L_6:
        /*0028*/ 	.word	index@(triton_poi_fused_max_pool2d_with_indices_40)
        /*002c*/ 	.word	0x00000000
.L_7:


//--------------------- .nv.info.triton_poi_fused_max_pool2d_with_indices_40 --------------------------
	.section	.nv.info.triton_poi_fused_max_pool2d_with_indices_40,"",@"SHT_CUDA_INFO"
	.sectionflags	@""
	.align	4


	//----- nvinfo : EIATTR_CUDA_API_VERSION
	.align		4
        /*0000*/ 	.byte	0x04, 0x37
        /*0002*/ 	.short	(.L_9 - .L_8)
.L_8:
        /*0004*/ 	.word	0x0000007c


	//----- nvinfo : EIATTR_KPARAM_INFO
	.align		4
.L_9:
        /*0008*/ 	.byte	0x04, 0x17
        /*000a*/ 	.short	(.L_11 - .L_10)
.L_10:
        /*000c*/ 	.word	0x00000000
        /*0010*/ 	.short	0x0003
        /*0012*/ 	.short	0x0018
        /*0014*/ 	.byte	0x00, 0xf0, 0x11, 0x00


	//----- nvinfo : EIATTR_KPARAM_INFO
	.align		4
.L_11:
        /*0018*/ 	.byte	0x04, 0x17
        /*001a*/ 	.short	(.L_13 - .L_12)
.L_12:
        /*001c*/ 	.word	0x00000000
        /*0020*/ 	.short	0x0002
        /*0022*/ 	.short	0x0010
        /*0024*/ 	.byte	0x00, 0xf4, 0x21, 0x00


	//----- nvinfo : EIATTR_KPARAM_INFO
	.align		4
.L_13:
        /*0028*/ 	.byte	0x04, 0x17
        /*002a*/ 	.short	(.L_15 - .L_14)
.L_14:
        /*002c*/ 	.word	0x00000000
        /*0030*/ 	.short	0x0001
        /*0032*/ 	.short	0x0008
        /*0034*/ 	.byte	0x00, 0xf4, 0x21, 0x00


	//----- nvinfo : EIATTR_KPARAM_INFO
	.align		4
.L_15:
        /*0038*/ 	.byte	0x04, 0x17
        /*003a*/ 	.short	(.L_17 - .L_16)
.L_16:
        /*003c*/ 	.word	0x00000000
        /*0040*/ 	.short	0x0000
        /*0042*/ 	.short	0x0000
        /*0044*/ 	.byte	0x00, 0xf4, 0x21, 0x00


	//----- nvinfo : EIATTR_SPARSE_MMA_MASK
	.align		4
.L_17:
        /*0048*/ 	.byte	0x03, 0x50
        /*004a*/ 	.short	0x0000


	//----- nvinfo : EIATTR_MAXREG_COUNT
	.align		4
        /*004c*/ 	.byte	0x03, 0x1b
        /*004e*/ 	.short	0x00ff


	//----- nvinfo : EIATTR_EXIT_INSTR_OFFSETS
	.align		4
        /*0050*/ 	.byte	0x04, 0x1c
        /*0052*/ 	.short	(.L_19 - .L_18)


	//   ....[0]....
.L_18:
        /*0054*/ 	.word	0x000045e0


	//----- nvinfo : EIATTR_REQNTID
	.align		4
.L_19:
        /*0058*/ 	.byte	0x04, 0x10
        /*005a*/ 	.short	(.L_21 - .L_20)
.L_20:
        /*005c*/ 	.word	0x00000080
        /*0060*/ 	.word	0x00000001
        /*0064*/ 	.word	0x00000001


	//----- nvinfo : EIATTR_CBANK_PARAM_SIZE
	.align		4
.L_21:
        /*0068*/ 	.byte	0x03, 0x19
        /*006a*/ 	.short	0x001c


	//----- nvinfo : EIATTR_PARAM_CBANK
	.align		4
        /*006c*/ 	.byte	0x04, 0x0a
        /*006e*/ 	.short	(.L_23 - .L_22)
	.align		4
.L_22:
        /*0070*/ 	.word	index@(.nv.constant0.triton_poi_fused_max_pool2d_with_indices_40)
        /*0074*/ 	.short	0x0210
        /*0076*/ 	.short	0x001c


	//----- nvinfo : EIATTR_SW_WAR
	.align		4
.L_23:
        /*0078*/ 	.byte	0x04, 0x36
        /*007a*/ 	.short	(.L_25 - .L_24)
.L_24:
        /*007c*/ 	.word	0x00000008
.L_25:


//--------------------- .nv.callgraph             --------------------------
	.section	.nv.callgraph,"",@"SHT_CUDA_CALLGRAPH"
	.align	4
	.sectionentsize	8
	.align		4
        /*0000*/ 	.word	0x00000000
	.align		4
        /*0004*/ 	.word	0xffffffff
	.align		4
        /*0008*/ 	.word	0x00000000
	.align		4
        /*000c*/ 	.word	0xfffffffe
	.align		4
        /*0010*/ 	.word	0x00000000
	.align		4
        /*0014*/ 	.word	0xfffffffd
	.align		4
        /*0018*/ 	.word	0x00000000
	.align		4
        /*001c*/ 	.word	0xfffffffc


//--------------------- .text.triton_poi_fused_max_pool2d_with_indices_40 --------------------------
	.section	.text.triton_poi_fused_max_pool2d_with_indices_40,"ax",@progbits
	.align	128
        .global         triton_poi_fused_max_pool2d_with_indices_40
        .type           triton_poi_fused_max_pool2d_with_indices_40,@function
        .size           triton_poi_fused_max_pool2d_with_indices_40,(.L_x_1 - triton_poi_fused_max_pool2d_with_indices_40)
        .other          triton_poi_fused_max_pool2d_with_indices_40,@"STO_CUDA_ENTRY STV_DEFAULT"
triton_poi_fused_max_pool2d_with_indices_40:
.text.triton_poi_fused_max_pool2d_with_indices_40:
[----:B------:R-:W-:Y:S01]  /*0000*/  LDC R1, c[0x0][0x28] ;  /* 0x00000a00ff017b82 */ /* 0x000fe20000000800 */
[----:B------:R-:W1:Y:S07]  /*0010*/  S2R R0, SR_TID.X ;  /* 0x0000000000007919 */ /* 0x000e6e0000002100 */
[----:B------:R-:W2:Y:S01]  /*0020*/  LDC.64 R2, c[0x0][0x210] ;  /* 0x00008400ff027b82 */ /* 0x000ea20000000a00 */
[----:B------:R-:W-:Y:S01]  /*0030*/  CS2R R14, SRZ ;  /* 0x00000000000e7805 */ /* 0x000fe2000001ff00 */
[----:B------:R-:W-:Y:S01]  /*0040*/  ULDC.64 UR4, c[0x0][0x208] ;  /* 0x0000820000047ab9 */ /* 0x000fe20000000a00 */
[----:B------:R-:W3:Y:S01]  /*0050*/  S2R R5, SR_CTAID.X ;  /* 0x0000000000057919 */ /* 0x000ee20000002500 */
[----:B------:R-:W-:Y:S01]  /*0060*/  IMAD.MOV.U32 R12, RZ, RZ, RZ ;  /* 0x000000ffff0c7224 */ /* 0x000fe200078e00ff */
[----:B------:R-:W-:-:S02]  /*0070*/  CS2R R24, SRZ ;  /* 0x0000000000187805 */ /* 0x000fc4000001ff00 */
[----:B------:R-:W-:Y:S01]  /*0080*/  CS2R R26, SRZ ;  /* 0x00000000001a7805 */ /* 0x000fe2000001ff00 */
[----:B------:R-:W-:Y:S01]  /*0090*/  ULDC.64 UR6, c[0x0][0x220] ;  /* 0x0000880000067ab9 */ /* 0x000fe20000000a00 */
[----:B-1----:R-:W-:Y:S01]  /*00a0*/  IMAD.SHL.U32 R0, R0, 0x4, RZ ;  /* 0x0000000400007824 */ /* 0x002fe200078e00ff */
[----:B---3--:R-:W-:-:S04]  /*00b0*/  SHF.R.S32.HI R13, RZ, 0x16, R5 ;  /* 0x00000016ff0d7819 */ /* 0x008fc80000011405 */
[----:B------:R-:W-:Y:S02]  /*00c0*/  LOP3.LUT R0, R0, 0x1fc, RZ, 0xc0, !PT ;  /* 0x000001fc00007812 */ /* 0x000fe400078ec0ff */
[----:B------:R-:W-:-:S03]  /*00d0*/  SGXT R13, R13, 0x1 ;  /* 0x000000010d0d781a */ /* 0x000fc60000000200 */
[----:B------:R-:W-:-:S04]  /*00e0*/  IMAD R9, R5, 0x200, R0 ;  /* 0x0000020005097824 */ /* 0x000fc800078e0200 */
[C---:B------:R-:W-:Y:S01]  /*00f0*/  VIADD R18, R9.reuse, 0x1 ;  /* 0x0000000109127836 */ /* 0x040fe20000000000 */
[----:B------:R-:W-:Y:S01]  /*0100*/  SHF.R.S32.HI R0, RZ, 0x1f, R9 ;  /* 0x0000001fff007819 */ /* 0x000fe20000011409 */
[----:B------:R-:W-:-:S03]  /*0110*/  VIADD R11, R9, 0xffffffef ;  /* 0xffffffef090b7836 */ /* 0x000fc60000000000 */
[----:B------:R-:W-:Y:S01]  /*0120*/  LEA.HI R0, R0, R9, RZ, 0x3 ;  /* 0x0000000900007211 */ /* 0x000fe200078f18ff */
[----:B--2---:R-:W-:-:S03]  /*0130*/  IMAD.WIDE R10, R11, 0x4, R2 ;  /* 0x000000040b0a7825 */ /* 0x004fc600078e0202 */
[----:B------:R-:W-:Y:S02]  /*0140*/  SHF.R.S32.HI R21, RZ, 0x3, R0 ;  /* 0x00000003ff157819 */ /* 0x000fe40000011400 */
[----:B------:R-:W-:Y:S02]  /*0150*/  LOP3.LUT R8, R0, 0xfffffff8, RZ, 0xc0, !PT ;  /* 0xfffffff800087812 */ /* 0x000fe400078ec0ff */
[----:B------:R-:W-:Y:S02]  /*0160*/  LEA.HI R4, R21, R21, RZ, 0x3 ;  /* 0x0000001515047211 */ /* 0x000fe400078f18ff */
[----:B------:R-:W-:Y:S01]  /*0170*/  LEA.HI R0, R13, R18, RZ, 0x3 ;  /* 0x000000120d007211 */ /* 0x000fe200078f18ff */
[----:B------:R-:W-:Y:S01]  /*0180*/  IMAD.IADD R8, R9, 0x1, -R8 ;  /* 0x0000000109087824 */ /* 0x000fe200078e0a08 */
[----:B------:R-:W-:Y:S02]  /*0190*/  LOP3.LUT R4, R4, 0xfffffff8, RZ, 0xc0, !PT ;  /* 0xfffffff804047812 */ /* 0x000fe400078ec0ff */
[----:B------:R-:W-:Y:S01]  /*01a0*/  LOP3.LUT R5, R0, 0xfffffff8, RZ, 0xc0, !PT ;  /* 0xfffffff800057812 */ /* 0x000fe200078ec0ff */
[----:B------:R-:W-:-:S02]  /*01b0*/  IMAD.MOV.U32 R0, RZ, RZ, RZ ;  /* 0x000000ffff007224 */ /* 0x000fc400078e00ff */
[----:B------:R-:W-:Y:S02]  /*01c0*/  IMAD.IADD R21, R21, 0x1, -R4 ;  /* 0x0000000115157824 */ /* 0x000fe400078e0a04 */
[----:B------:R-:W-:Y:S02]  /*01d0*/  IMAD.IADD R18, R18, 0x1, -R5 ;  /* 0x0000000112127824 */ /* 0x000fe400078e0a05 */
[----:B------:R-:W-:Y:S01]  /*01e0*/  VIADD R5, R9, 0xffffffee ;  /* 0xffffffee09057836 */ /* 0x000fe20000000000 */
[----:B------:R-:W-:Y:S01]  /*01f0*/  ISETP.GT.AND P0, PT, R21, 0x1, PT ;  /* 0x000000011500780c */ /* 0x000fe20003f04270 */
[----:B------:R-:W-:Y:S02]  /*0200*/  VIADD R7, R9, 0xfffffff0 ;  /* 0xfffffff009077836 */ /* 0x000fe40000000000 */
[----:B------:R-:W-:Y:S01]  /*0210*/  IMAD.WIDE R4, R5, 0x4, R2 ;  /* 0x0000000405047825 */ /* 0x000fe200078e0202 */
[C---:B------:R-:W-:Y:S02]  /*0220*/  ISETP.GT.AND P1, PT, R8.reuse, 0x1, P0 ;  /* 0x000000010800780c */ /* 0x040fe40000724270 */
[----:B------:R-:W-:-:S02]  /*0230*/  ISETP.GT.AND P2, PT, R8, RZ, P0 ;  /* 0x000000ff0800720c */ /* 0x000fc40000744270 */
[----:B------:R-:W-:Y:S01]  /*0240*/  ISETP.GT.AND P4, PT, R18, RZ, P0 ;  /* 0x000000ff1200720c */ /* 0x000fe20000784270 */
[----:B------:R-:W-:Y:S01]  /*0250*/  IMAD.WIDE R6, R7, 0x4, R2 ;  /* 0x0000000407067825 */ /* 0x000fe200078e0202 */
[----:B------:R-:W-:-:S07]  /*0260*/  ISETP.GT.AND P3, PT, R8, -0x1, P0 ;  /* 0xffffffff0800780c */ /* 0x000fce0000764270 */
[----:B------:R-:W2:Y:S04]  /*0270*/  @P1 LDG.E.64 R14, desc[UR4][R4.64] ;  /* 0x00000004040e1981 */ /* 0x000ea8000c1e1b00 */
[----:B------:R1:W3:Y:S04]  /*0280*/  @P2 LDG.E R0, desc[UR4][R10.64] ;  /* 0x000000040a002981 */ /* 0x0002e8000c1e1900 */
[----:B------:R-:W4:Y:S04]  /*0290*/  @P4 LDG.E R12, desc[UR4][R6.64] ;  /* 0x00000004060c4981 */ /* 0x000f28000c1e1900 */
[----:B------:R-:W5:Y:S01]  /*02a0*/  @P3 LDG.E.128 R24, desc[UR4][R6.64] ;  /* 0x0000000406183981 */ /* 0x000f62000c1e1d00 */
[----:B--2---:R-:W-:-:S02]  /*02b0*/  SEL R5, R14, 0xff800000, P1 ;  /* 0xff8000000e057807 */ /* 0x004fc40000800000 */
[----:B-1----:R-:W-:Y:S02]  /*02c0*/  SEL R11, R15, 0xff800000, P1 ;  /* 0xff8000000f0b7807 */ /* 0x002fe40000800000 */
[----:B---3--:R-:W-:-:S04]  /*02d0*/  SEL R4, R0, 0xff800000, P2 ;  /* 0xff80000000047807 */ /* 0x008fc80001000000 */
[----:B------:R-:W-:Y:S02]  /*02e0*/  FSETP.GT.AND P6, PT, R4, R5, PT ;  /* 0x000000050400720b */ /* 0x000fe40003fc4000 */
[----:B----4-:R-:W-:Y:S01]  /*02f0*/  SEL R10, R12, 0xff800000, P4 ;  /* 0xff8000000c0a7807 */ /* 0x010fe20002000000 */
[----:B------:R-:W-:Y:S01]  /*0300*/  VIADD R12, R9, 0x2 ;  /* 0x00000002090c7836 */ /* 0x000fe20000000000 */
[----:B------:R-:W-:Y:S02]  /*0310*/  FSETP.NAN.AND P1, PT, R4, R4, PT ;  /* 0x000000040400720b */ /* 0x000fe40003f28000 */
[----:B------:R-:W-:Y:S02]  /*0320*/  FSETP.GT.AND P5, PT, R10, R11, PT ;  /* 0x0000000b0a00720b */ /* 0x000fe40003fa4000 */
[----:B-----5:R-:W-:Y:S02]  /*0330*/  SEL R15, R24, 0xff800000, P3 ;  /* 0xff800000180f7807 */ /* 0x020fe40001800000 */
[----:B------:R-:W-:-:S02]  /*0340*/  SEL R25, R25, 0xff800000, P3 ;  /* 0xff80000019197807 */ /* 0x000fc40001800000 */
[----:B------:R-:W-:Y:S02]  /*0350*/  LEA.HI R0, R13, R12, RZ, 0x3 ;  /* 0x0000000c0d007211 */ /* 0x000fe400078f18ff */
[----:B------:R-:W-:Y:S02]  /*0360*/  @!P6 SEL R4, R4, R5, P1 ;  /* 0x000000050404e207 */ /* 0x000fe40000800000 */
[----:B------:R-:W-:Y:S02]  /*0370*/  FSETP.NAN.AND P1, PT, R15, R15, PT ;  /* 0x0000000f0f00720b */ /* 0x000fe40003f28000 */
[----:B------:R-:W-:Y:S02]  /*0380*/  FSETP.NAN.AND P2, PT, R25, R25, PT ;  /* 0x000000191900720b */ /* 0x000fe40003f48000 */
[----:B------:R-:W-:Y:S02]  /*0390*/  FSETP.NAN.AND P4, PT, R10, R10, PT ;  /* 0x0000000a0a00720b */ /* 0x000fe40003f88000 */
[----:B------:R-:W-:Y:S01]  /*03a0*/  LOP3.LUT R5, R0, 0xfffffff8, RZ, 0xc0, !PT ;  /* 0xfffffff800057812 */ /* 0x000fe200078ec0ff */
[----:B------:R-:W-:Y:S01]  /*03b0*/  IMAD.MOV.U32 R0, RZ, RZ, RZ ;  /* 0x000000ffff007224 */ /* 0x000fe200078e00ff */
[----:B------:R-:W-:-:S02]  /*03c0*/  @!P5 SEL R10, R10, R11, P4 ;  /* 0x0000000b0a0ad207 */ /* 0x000fc40002000000 */
[----:B------:R-:W-:Y:S01]  /*03d0*/  P2R R38, PR, RZ, 0x40 ;  /* 0x00000040ff267803 */ /* 0x000fe20000000000 */
[----:B------:R-:W-:Y:S01]  /*03e0*/  IMAD.IADD R12, R12, 0x1, -R5 ;  /* 0x000000010c0c7824 */ /* 0x000fe200078e0a05 */
[----:B------:R-:W-:Y:S01]  /*03f0*/  P2R R35, PR, RZ, 0x20 ;  /* 0x00000020ff237803 */ /* 0x000fe20000000000 */
[----:B------:R-:W-:Y:S01]  /*0400*/  VIADD R5, R9, 0xfffffff1 ;  /* 0xfffffff109057836 */ /* 0x000fe20000000000 */
[----:B------:R-:W-:Y:S02]  /*0410*/  FSETP.GEU.AND P6, PT, R4, R15, PT ;  /* 0x0000000f0400720b */ /* 0x000fe40003fce000 */
[----:B------:R-:W-:Y:S02]  /*0420*/  FSETP.GEU.AND P5, PT, R10, R25, PT ;  /* 0x000000190a00720b */ /* 0x000fe40003fae000 */
[----:B------:R-:W-:Y:S01]  /*0430*/  @!P1 SEL R15, R15, R4, !P6 ;  /* 0x000000040f0f9207 */ /* 0x000fe20007000000 */
[----:B------:R-:W-:Y:S01]  /*0440*/  IMAD.WIDE R4, R5, 0x4, R2 ;  /* 0x0000000405047825 */ /* 0x000fe200078e0202 */
[----:B------:R-:W-:-:S02]  /*0450*/  @!P2 SEL R25, R25, R10, !P5 ;  /* 0x0000000a1919a207 */ /* 0x000fc40006800000 */
[----:B------:R-:W-:Y:S02]  /*0460*/  CS2R R10, SRZ ;  /* 0x00000000000a7805 */ /* 0x000fe4000001ff00 */
[C---:B------:R-:W-:Y:S02]  /*0470*/  ISETP.GT.AND P1, PT, R12.reuse, 0x1, P0 ;  /* 0x000000010c00780c */ /* 0x040fe40000724270 */
[----:B------:R-:W-:Y:S02]  /*0480*/  ISETP.GT.AND P2, PT, R12, RZ, P0 ;  /* 0x000000ff0c00720c */ /* 0x000fe40000744270 */
[----:B------:R-:W-:Y:S02]  /*0490*/  SEL R17, R26, 0xff800000, P3 ;  /* 0xff8000001a117807 */ /* 0x000fe40001800000 */
[----:B------:R-:W-:Y:S02]  /*04a0*/  SEL R27, R27, 0xff800000, P3 ;  /* 0xff8000001b1b7807 */ /* 0x000fe40001800000 */
[----:B------:R-:W-:-:S02]  /*04b0*/  P2R R54, PR, RZ, 0x20 ;  /* 0x00000020ff367803 */ /* 0x000fc40000000000 */
[----:B------:R-:W-:-:S03]  /*04c0*/  P2R R40, PR, RZ, 0x40 ;  /* 0x00000040ff287803 */ /* 0x000fc60000000000 */
[----:B------:R1:W2:Y:S04]  /*04d0*/  @P1 LDG.E.64 R10, desc[UR4][R6.64] ;  /* 0x00000004060a1981 */ /* 0x0002a8000c1e1b00 */
[----:B------:R-:W3:Y:S01]  /*04e0*/  @P2 LDG.E R0, desc[UR4][R4.64] ;  /* 0x0000000404002981 */ /* 0x000ee2000c1e1900 */
[----:B-1----:R-:W-:-:S04]  /*04f0*/  VIADD R7, R9, 0xfffffff2 ;  /* 0xfffffff209077836 */ /* 0x002fc80000000000 */
[----:B------:R-:W-:Y:S01]  /*0500*/  IMAD.WIDE R6, R7, 0x4, R2 ;  /* 0x0000000407067825 */ /* 0x000fe200078e0202 */
[----:B--2---:R-:W-:Y:S02]  /*0510*/  SEL R19, R10, 0xff800000, P1 ;  /* 0xff8000000a137807 */ /* 0x004fe40000800000 */
[----:B------:R-:W-:Y:S02]  /*0520*/  SEL R11, R11, 0xff800000, P1 ;  /* 0xff8000000b0b7807 */ /* 0x000fe40000800000 */
[----:B---3--:R-:W-:-:S04]  /*0530*/  SEL R0, R0, 0xff800000, P2 ;  /* 0xff80000000007807 */ /* 0x008fc80001000000 */
[C---:B------:R-:W-:Y:S02]  /*0540*/  FSETP.GT.AND P3, PT, R0.reuse, R19, PT ;  /* 0x000000130000720b */ /* 0x040fe40003f64000 */
[----:B------:R-:W-:Y:S02]  /*0550*/  FSETP.NAN.AND P2, PT, R0, R0, PT ;  /* 0x000000000000720b */ /* 0x000fe40003f48000 */
[----:B------:R-:W-:-:S09]  /*0560*/  P2R R52, PR, RZ, 0x8 ;  /* 0x00000008ff347803 */ /* 0x000fd20000000000 */
[----:B------:R-:W-:Y:S01]  /*0570*/  @!P3 SEL R0, R0, R19, P2 ;  /* 0x000000130000b207 */ /* 0x000fe20001000000 */
[----:B------:R-:W-:Y:S01]  /*0580*/  VIADD R19, R9, 0x3 ;  /* 0x0000000309137836 */ /* 0x000fe20000000000 */
[-C--:B------:R-:W-:Y:S02]  /*0590*/  FSETP.NAN.AND P2, PT, R17, R17.reuse, PT ;  /* 0x000000111100720b */ /* 0x080fe40003f48000 */
[----:B------:R-:W-:Y:S02]  /*05a0*/  FSETP.GEU.AND P3, PT, R0, R17, PT ;  /* 0x000000110000720b */ /* 0x000fe40003f6e000 */
[----:B------:R-:W-:Y:S01]  /*05b0*/  LEA.HI R13, R13, R19, RZ, 0x3 ;  /* 0x000000130d0d7211 */ /* 0x000fe200078f18ff */
[----:B------:R-:W-:Y:S01]  /*05c0*/  IMAD.MOV.U32 R10, RZ, RZ, RZ ;  /* 0x000000ffff0a7224 */ /* 0x000fe200078e00ff */
[----:B------:R-:W-:-:S07]  /*05d0*/  P2R R41, PR, RZ, 0x8 ;  /* 0x00000008ff297803 */ /* 0x000fce0000000000 */
[----:B------:R-:W-:Y:S02]  /*05e0*/  @!P2 SEL R17, R17, R0, !P3 ;  /* 0x000000001111a207 */ /* 0x000fe40005800000 */
[----:B------:R-:W-:-:S05]  /*05f0*/  LOP3.LUT R0, R13, 0xfffffff8, RZ, 0xc0, !PT ;  /* 0xfffffff80d007812 */ /* 0x000fca00078ec0ff */
[----:B------:R-:W-:Y:S02]  /*0600*/  IMAD.IADD R19, R19, 0x1, -R0 ;  /* 0x0000000113137824 */ /* 0x000fe400078e0a00 */
[----:B------:R-:W-:-:S03]  /*0610*/  IMAD.MOV.U32 R0, RZ, RZ, RZ ;  /* 0x000000ffff007224 */ /* 0x000fc600078e00ff */
[----:B------:R-:W-:-:S13]  /*0620*/  ISETP.GT.AND P1, PT, R19, RZ, P0 ;  /* 0x000000ff1300720c */ /* 0x000fda0000724270 */
[----:B------:R-:W2:Y:S02]  /*0630*/  @P1 LDG.E R0, desc[UR4][R6.64] ;  /* 0x0000000406001981 */ /* 0x000ea4000c1e1900 */
[----:B--2---:R-:W-:Y:S02]  /*0640*/  SEL R0, R0, 0xff800000, P1 ;  /* 0xff80000000007807 */ /* 0x004fe40000800000 */
[----:B------:R-:W-:-:S13]  /*0650*/  ISETP.LT.U32.AND P1, PT, R8, 0x8, P0 ;  /* 0x000000080800780c */ /* 0x000fda0000721070 */
[----:B------:R-:W2:Y:S02]  /*0660*/  @P1 LDG.E R10, desc[UR4][R4.64] ;  /* 0x00000004040a1981 */ /* 0x000ea4000c1e1900 */
[----:B--2---:R-:W-:-:S04]  /*0670*/  SEL R10, R10, 0xff800000, P1 ;  /* 0xff8000000a0a7807 */ /* 0x004fc80000800000 */
[-C--:B------:R-:W-:Y:S02]  /*0680*/  FSETP.NAN.AND P2, PT, R10, R10.reuse, PT ;  /* 0x0000000a0a00720b */ /* 0x080fe40003f48000 */
[----:B------:R-:W-:-:S04]  /*0690*/  FSETP.GEU.AND P3, PT, R15, R10, PT ;  /* 0x0000000a0f00720b */ /* 0x000fc80003f6e000 */
[----:B------:R-:W-:-:S07]  /*06a0*/  P2R R42, PR, RZ, 0x8 ;  /* 0x00000008ff2a7803 */ /* 0x000fce0000000000 */
[----:B------:R-:W-:Y:S02]  /*06b0*/  @!P2 SEL R10, R10, R15, !P3 ;  /* 0x0000000f0a0aa207 */ /* 0x000fe40005800000 */
[C---:B------:R-:W-:Y:S02]  /*06c0*/  FSETP.GT.AND P3, PT, R0.reuse, R11, PT ;  /* 0x0000000b0000720b */ /* 0x040fe40003f64000 */
[----:B------:R-:W-:Y:S02]  /*06d0*/  FSETP.NAN.AND P2, PT, R0, R0, PT ;  /* 0x000000000000720b */ /* 0x000fe40003f48000 */
[----:B------:R-:W-:Y:S02]  /*06e0*/  CS2R R14, SRZ ;  /* 0x00000000000e7805 */ /* 0x000fe4000001ff00 */
[----:B------:R-:W-:-:S04]  /*06f0*/  P2R R53, PR, RZ, 0x8 ;  /* 0x00000008ff357803 */ /* 0x000fc80000000000 */
[----:B------:R-:W2:Y:S03]  /*0700*/  @P1 LDG.E.64 R14, desc[UR4][R6.64] ;  /* 0x00000004060e1981 */ /* 0x000ea6000c1e1b00 */
[----:B------:R-:W-:Y:S01]  /*0710*/  @!P3 SEL R0, R0, R11, P2 ;  /* 0x0000000b0000b207 */ /* 0x000fe20001000000 */
[----:B------:R-:W-:Y:S01]  /*0720*/  IMAD.MOV.U32 R11, RZ, RZ, RZ ;  /* 0x000000ffff0b7224 */ /* 0x000fe200078e00ff */
[----:B------:R-:W-:-:S13]  /*0730*/  ISETP.LT.U32.AND P2, PT, R18, 0x7, P0 ;  /* 0x000000071200780c */ /* 0x000fda0000741070 */
[----:B------:R1:W3:Y:S01]  /*0740*/  @P2 LDG.E R11, desc[UR4][R6.64] ;  /* 0x00000004060b2981 */ /* 0x0002e2000c1e1900 */
[----:B------:R-:W-:-:S04]  /*0750*/  FSETP.GEU.AND P3, PT, R0, R27, PT ;  /* 0x0000001b0000720b */ /* 0x000fc80003f6e000 */
[----:B------:R-:W-:Y:S01]  /*0760*/  P2R R50, PR, RZ, 0x8 ;  /* 0x00000008ff327803 */ /* 0x000fe20000000000 */
[----:B------:R-:W-:Y:S02]  /*0770*/  VIADD R13, R19, 0x1 ;  /* 0x00000001130d7836 */ /* 0x000fe40000000000 */
[----:B------:R-:W-:-:S04]  /*0780*/  VIADD R5, R9, 0xfffffff4 ;  /* 0xfffffff409057836 */ /* 0x000fc80000000000 */
[----:B-1----:R-:W-:Y:S01]  /*0790*/  IMAD.WIDE R6, R5, 0x4, R2 ;  /* 0x0000000405067825 */ /* 0x002fe200078e0202 */
[----:B---3--:R-:W-:Y:S02]  /*07a0*/  SEL R4, R11, 0xff800000, P2 ;  /* 0xff8000000b047807 */ /* 0x008fe40001000000 */
[----:B------:R-:W-:-:S13]  /*07b0*/  FSETP.NAN.AND P2, PT, R27, R27, PT ;  /* 0x0000001b1b00720b */ /* 0x000fda0003f48000 */
[----:B------:R-:W-:Y:S02]  /*07c0*/  @!P2 SEL R27, R27, R0, !P3 ;  /* 0x000000001b1ba207 */ /* 0x000fe40005800000 */
[-C--:B------:R-:W-:Y:S02]  /*07d0*/  FSETP.NAN.AND P2, PT, R4, R4.reuse, PT ;  /* 0x000000040400720b */ /* 0x080fe40003f48000 */
[----:B------:R-:W-:Y:S02]  /*07e0*/  FSETP.GEU.AND P3, PT, R25, R4, PT ;  /* 0x000000041900720b */ /* 0x000fe40003f6e000 */
[----:B--2---:R-:W-:Y:S02]  /*07f0*/  SEL R15, R15, 0xff800000, P1 ;  /* 0xff8000000f0f7807 */ /* 0x004fe40000800000 */
[----:B------:R-:W-:Y:S02]  /*0800*/  P2R R34, PR, RZ, 0x8 ;  /* 0x00000008ff227803 */ /* 0x000fe40000000000 */
[----:B------:R-:W-:-:S05]  /*0810*/  SEL R11, R14, 0xff800000, P1 ;  /* 0xff8000000e0b7807 */ /* 0x000fca0000800000 */
[----:B------:R-:W-:-:S04]  /*0820*/  @!P2 SEL R4, R4, R25, !P3 ;  /* 0x000000190404a207 */ /* 0x000fc80005800000 */
[----:B------:R-:W-:Y:S02]  /*0830*/  FSETP.GEU.AND P3, PT, R4, R15, PT ;  /* 0x0000000f0400720b */ /* 0x000fe40003f6e000 */
[----:B------:R-:W-:Y:S02]  /*0840*/  FSETP.GEU.AND P2, PT, R10, R11, PT ;  /* 0x0000000b0a00720b */ /* 0x000fe40003f4e000 */
[----:B------:R-:W-:-:S09]  /*0850*/  FSETP.NAN.AND P1, PT, R15, R15, PT ;  /* 0x0000000f0f00720b */ /* 0x000fd20003f28000 */
[----:B------:R-:W-:Y:S02]  /*0860*/  @P3 SEL R15, R15, R4, P1 ;  /* 0x000000040f0f3207 */ /* 0x000fe40000800000 */
[----:B------:R-:W-:-:S04]  /*0870*/  FSETP.NAN.AND P1, PT, R11, R11, PT ;  /* 0x0000000b0b00720b */ /* 0x000fc80003f28000 */
[----:B------:R-:W-:Y:S02]  /*0880*/  @P2 SEL R11, R11, R10, P1 ;  /* 0x0000000a0b0b2207 */ /* 0x000fe40000800000 */
[----:B------:R-:W-:Y:S01]  /*0890*/  ISETP.LT.U32.AND P1, PT, R13, 0x8, P0 ;  /* 0x000000080d00780c */ /* 0x000fe20000721070 */
[----:B------:R-:W-:-:S12]  /*08a0*/  IMAD.MOV.U32 R0, RZ, RZ, RZ ;  /* 0x000000ffff007224 */ /* 0x000fd800078e00ff */
[----:B------:R-:W2:Y:S01]  /*08b0*/  @P1 LDG.E R0, desc[UR4][R6.64] ;  /* 0x0000000406001981 */ /* 0x000ea2000c1e1900 */
[----:B------:R-:W-:-:S04]  /*08c0*/  VIADD R5, R9, 0xfffffff3 ;  /* 0xfffffff309057836 */ /* 0x000fc80000000000 */
[----:B------:R-:W-:Y:S01]  /*08d0*/  IMAD.WIDE R4, R5, 0x4, R2 ;  /* 0x0000000405047825 */ /* 0x000fe200078e0202 */
[----:B--2---:R-:W-:Y:S02]  /*08e0*/  SEL R14, R0, 0xff800000, P1 ;  /* 0xff800000000e7807 */ /* 0x004fe40000800000 */
[----:B------:R-:W-:Y:S01]  /*08f0*/  ISETP.LT.U32.AND P1, PT, R12, 0x8, P0 ;  /* 0x000000080c00780c */ /* 0x000fe20000721070 */
[----:B------:R-:W-:-:S12]  /*0900*/  IMAD.MOV.U32 R0, RZ, RZ, RZ ;  /* 0x000000ffff007224 */ /* 0x000fd800078e00ff */
[----:B------:R-:W2:Y:S01]  /*0910*/  @P1 LDG.E R0, desc[UR4][R4.64] ;  /* 0x0000000404001981 */ /* 0x000ea2000c1e1900 */
[----:B------:R-:W-:Y:S02]  /*0920*/  P2R R45, PR, RZ, 0x4 ;  /* 0x00000004ff2d7803 */ /* 0x000fe40000000000 */
[----:B------:R-:W-:-:S04]  /*0930*/  FSETP.GEU.AND P2, PT, R27, R14, PT ;  /* 0x0000000e1b00720b */ /* 0x000fc80003f4e000 */
[----:B------:R-:W-:Y:S02]  /*0940*/  P2R R44, PR, RZ, 0x4 ;  /* 0x00000004ff2c7803 */ /* 0x000fe40000000000 */
[----:B--2---:R-:W-:Y:S02]  /*0950*/  SEL R10, R0, 0xff800000, P1 ;  /* 0xff800000000a7807 */ /* 0x004fe40000800000 */
[----:B------:R-:W-:Y:S01]  /*0960*/  FSETP.NAN.AND P1, PT, R14, R14, PT ;  /* 0x0000000e0e00720b */ /* 0x000fe20003f28000 */
[----:B------:R-:W-:-:S12]  /*0970*/  VIADD R0, R12, 0x2 ;  /* 0x000000020c007836 */ /* 0x000fd80000000000 */
[----:B------:R-:W-:Y:S02]  /*0980*/  @!P1 SEL R14, R14, R27, !P2 ;  /* 0x0000001b0e0e9207 */ /* 0x000fe40005000000 */
[-C--:B------:R-:W-:Y:S02]  /*0990*/  FSETP.NAN.AND P1, PT, R10, R10.reuse, PT ;  /* 0x0000000a0a00720b */ /* 0x080fe40003f28000 */
[----:B------:R-:W-:Y:S02]  /*09a0*/  ISETP.LT.U32.AND P0, PT, R0, 0x8, P0 ;  /* 0x000000080000780c */ /* 0x000fe40000701070 */
[----:B------:R-:W-:-:S09]  /*09b0*/  FSETP.GEU.AND P2, PT, R17, R10, PT ;  /* 0x0000000a1100720b */ /* 0x000fd20003f4e000 */
[----:B------:R-:W-:Y:S02]  /*09c0*/  @!P1 SEL R10, R10, R17, !P2 ;  /* 0x000000110a0a9207 */ /* 0x000fe40005000000 */
[----:B------:R-:W-:-:S06]  /*09d0*/  CS2R R16, SRZ ;  /* 0x0000000000107805 */ /* 0x000fcc000001ff00 */
[----:B------:R-:W2:Y:S01]  /*09e0*/  @P0 LDG.E.64 R16, desc[UR4][R6.64] ;  /* 0x0000000406100981 */ /* 0x000ea2000c1e1b00 */
[----:B------:R-:W-:Y:S01]  /*09f0*/  P2R R46, PR, RZ, 0x4 ;  /* 0x00000004ff2e7803 */ /* 0x000fe20000000000 */
[----:B------:R-:W-:-:S04]  /*0a00*/  VIADD R5, R9, 0xfffffff6 ;  /* 0xfffffff609057836 */ /* 0x000fc80000000000 */
[----:B------:R-:W-:Y:S01]  /*0a10*/  IMAD.WIDE R4, R5, 0x4, R2 ;  /* 0x0000000405047825 */ /* 0x000fe200078e0202 */
[----:B--2---:R-:W-:Y:S02]  /*0a20*/  SEL R25, R17, 0xff800000, P0 ;  /* 0xff80000011197807 */ /* 0x004fe40000000000 */
[----:B------:R-:W-:Y:S02]  /*0a30*/  SEL R23, R16, 0xff800000, P0 ;  /* 0xff80000010177807 */ /* 0x000fe40000000000 */
[----:B------:R-:W-:Y:S02]  /*0a40*/  FSETP.GEU.AND P2, PT, R14, R25, PT ;  /* 0x000000190e00720b */ /* 0x000fe40003f4e000 */
[----:B------:R-:W-:Y:S02]  /*0a50*/  FSETP.GEU.AND P1, PT, R10, R23, PT ;  /* 0x000000170a00720b */ /* 0x000fe40003f2e000 */
[----:B------:R-:W-:-:S09]  /*0a60*/  FSETP.NAN.AND P0, PT, R25, R25, PT ;  /* 0x000000191900720b */ /* 0x000fd20003f08000 */
[----:B------:R-:W-:Y:S02]  /*0a70*/  @P2 SEL R25, R25, R14, P0 ;  /* 0x0000000e19192207 */ /* 0x000fe40000000000 */
[----:B------:R-:W-:-:S04]  /*0a80*/  FSETP.NAN.AND P0, PT, R23, R23, PT ;  /* 0x000000171700720b */ /* 0x000fc80003f08000 */
[----:B------:R-:W-:Y:S02]  /*0a90*/  @P1 SEL R23, R23, R10, P0 ;  /* 0x0000000a17171207 */ /* 0x000fe40000000000 */
[----:B------:R-:W-:Y:S02]  /*0aa0*/  ISETP.GT.AND P0, PT, R21, RZ, PT ;  /* 0x000000ff1500720c */ /* 0x000fe40003f04270 */
[----:B------:R-:W-:Y:S02]  /*0ab0*/  P2R R47, PR, RZ, 0x2 ;  /* 0x00000002ff2f7803 */ /* 0x000fe40000000000 */
[----:B------:R-:W-:Y:S02]  /*0ac0*/  ISETP.GT.AND P1, PT, R8, 0x1, P0 ;  /* 0x000000010800780c */ /* 0x000fe40000724270 */
[----:B------:R-:W-:-:S11]  /*0ad0*/  CS2R R16, SRZ ;  /* 0x0000000000107805 */ /* 0x000fd6000001ff00 */
[----:B------:R-:W2:Y:S01]  /*0ae0*/  @P1 LDG.E.64 R16, desc[UR4][R4.64] ;  /* 0x0000000404101981 */ /* 0x000ea2000c1e1b00 */
[----:B------:R-:W-:Y:S02]  /*0af0*/  VIADD R7, R9, 0xfffffff7 ;  /* 0xfffffff709077836 */ /* 0x000fe40000000000 */
[----:B------:R-:W-:Y:S02]  /*0b00*/  IMAD.MOV.U32 R10, RZ, RZ, RZ ;  /* 0x000000ffff0a7224 */ /* 0x000fe400078e00ff */
[----:B------:R-:W-:Y:S01]  /*0b10*/  IMAD.WIDE R6, R7, 0x4, R2 ;  /* 0x0000000407067825 */ /* 0x000fe200078e0202 */
[----:B--2---:R-:W-:Y:S02]  /*0b20*/  SEL R16, R16, 0xff800000, P1 ;  /* 0xff80000010107807 */ /* 0x004fe40000800000 */
[----:B------:R-:W-:Y:S02]  /*0b30*/  SEL R20, R17, 0xff800000, P1 ;  /* 0xff80000011147807 */ /* 0x000fe40000800000 */
[----:B------:R-:W-:-:S13]  /*0b40*/  ISETP.GT.AND P1, PT, R8, RZ, P0 ;  /* 0x000000ff0800720c */ /* 0x000fda0000724270 */
[----:B------:R-:W2:Y:S01]  /*0b50*/  @P1 LDG.E R10, desc[UR4][R6.64] ;  /* 0x00000004060a1981 */ /* 0x000ea2000c1e1900 */
[----:B------:R-:W-:Y:S02]  /*0b60*/  P2R R48, PR, RZ, 0x4 ;  /* 0x00000004ff307803 */ /* 0x000fe40000000000 */
[-C--:B------:R-:W-:Y:S02]  /*0b70*/  FSETP.NAN.AND P2, PT, R16, R16.reuse, PT ;  /* 0x000000101000720b */ /* 0x080fe40003f48000 */
[----:B------:R-:W-:Y:S02]  /*0b80*/  P2R R43, PR, RZ, 0x8 ;  /* 0x00000008ff2b7803 */ /* 0x000fe40000000000 */
[----:B------:R-:W-:-:S04]  /*0b90*/  FSETP.GEU.AND P3, PT, R11, R16, PT ;  /* 0x000000100b00720b */ /* 0x000fc80003f6e000 */
[----:B------:R-:W-:-:S05]  /*0ba0*/  P2R R22, PR, RZ, 0x8 ;  /* 0x00000008ff167803 */ /* 0x000fca0000000000 */
[----:B------:R-:W-:Y:S02]  /*0bb0*/  @!P2 SEL R16, R16, R11, !P3 ;  /* 0x0000000b1010a207 */ /* 0x000fe40005800000 */
[-C--:B------:R-:W-:Y:S01]  /*0bc0*/  FSETP.GEU.AND P3, PT, R15, R20.reuse, PT ;  /* 0x000000140f00720b */ /* 0x080fe20003f6e000 */
[----:B------:R-:W-:Y:S01]  /*0bd0*/  VIADD R17, R9, 0xfffffff8 ;  /* 0xfffffff809117836 */ /* 0x000fe20000000000 */
[----:B------:R-:W-:Y:S02]  /*0be0*/  CS2R R4, SRZ ;  /* 0x0000000000047805 */ /* 0x000fe4000001ff00 */
[----:B--2---:R-:W-:Y:S02]  /*0bf0*/  SEL R27, R10, 0xff800000, P1 ;  /* 0xff8000000a1b7807 */ /* 0x004fe40000800000 */
[----:B------:R-:W-:Y:S02]  /*0c00*/  FSETP.NAN.AND P1, PT, R20, R20, PT ;  /* 0x000000141400720b */ /* 0x000fe40003f28000 */
[----:B------:R-:W-:-:S11]  /*0c10*/  FSETP.GEU.AND P2, PT, R16, R27, PT ;  /* 0x0000001b1000720b */ /* 0x000fd60003f4e000 */
[----:B------:R-:W-:Y:S02]  /*0c20*/  @!P1 SEL R20, R20, R15, !P3 ;  /* 0x0000000f14149207 */ /* 0x000fe40005800000 */
[----:B------:R-:W-:-:S13]  /*0c30*/  FSETP.NAN.AND P1, PT, R27, R27, PT ;  /* 0x0000001b1b00720b */ /* 0x000fda0003f28000 */
[----:B------:R-:W-:Y:S02]  /*0c40*/  @!P1 SEL R27, R27, R16, !P2 ;  /* 0x000000101b1b9207 */ /* 0x000fe40005000000 */
[----:B------:R-:W-:Y:S01]  /*0c50*/  ISETP.GT.AND P1, PT, R12, 0x1, P0 ;  /* 0x000000010c00780c */ /* 0x000fe20000724270 */
[----:B------:R-:W-:-:S12]  /*0c60*/  IMAD.WIDE R16, R17, 0x4, R2 ;  /* 0x0000000411107825 */ /* 0x000fd800078e0202 */
[----:B------:R-:W2:Y:S01]  /*0c70*/  @P1 LDG.E.64 R4, desc[UR4][R16.64] ;  /* 0x0000000410041981 */ /* 0x000ea2000c1e1b00 */
[----:B------:R-:W-:-:S04]  /*0c80*/  VIADD R11, R9, 0xfffffffa ;  /* 0xfffffffa090b7836 */ /* 0x000fc80000000000 */
[----:B------:R-:W-:Y:S01]  /*0c90*/  IMAD.WIDE R10, R11, 0x4, R2 ;  /* 0x000000040b0a7825 */ /* 0x000fe200078e0202 */
[----:B--2---:R-:W-:Y:S02]  /*0ca0*/  SEL R4, R4, 0xff800000, P1 ;  /* 0xff80000004047807 */ /* 0x004fe40000800000 */
[----:B------:R-:W-:Y:S02]  /*0cb0*/  SEL R6, R5, 0xff800000, P1 ;  /* 0xff80000005067807 */ /* 0x000fe40000800000 */
[----:B------:R-:W-:Y:S01]  /*0cc0*/  ISETP.GT.AND P1, PT, R19, RZ, P0 ;  /* 0x000000ff1300720c */ /* 0x000fe20000724270 */
[----:B------:R-:W-:-:S12]  /*0cd0*/  IMAD.MOV.U32 R5, RZ, RZ, RZ ;  /* 0x000000ffff057224 */ /* 0x000fd800078e00ff */
[----:B------:R-:W2:Y:S01]  /*0ce0*/  @P1 LDG.E R5, desc[UR4][R10.64] ;  /* 0x000000040a051981 */ /* 0x000ea2000c1e1900 */
[----:B------:R-:W-:Y:S02]  /*0cf0*/  P2R R33, PR, RZ, 0x4 ;  /* 0x00000004ff217803 */ /* 0x000fe40000000000 */
[-C--:B------:R-:W-:Y:S02]  /*0d00*/  FSETP.NAN.AND P2, PT, R4, R4.reuse, PT ;  /* 0x000000040400720b */ /* 0x080fe40003f48000 */
[----:B------:R-:W-:Y:S02]  /*0d10*/  P2R R39, PR, RZ, 0x8 ;  /* 0x00000008ff277803 */ /* 0x000fe40000000000 */
[----:B------:R-:W-:-:S04]  /*0d20*/  FSETP.GEU.AND P3, PT, R23, R4, PT ;  /* 0x000000041700720b */ /* 0x000fc80003f6e000 */
[----:B------:R-:W-:-:S05]  /*0d30*/  P2R R36, PR, RZ, 0x8 ;  /* 0x00000008ff247803 */ /* 0x000fca0000000000 */
[----:B------:R-:W-:Y:S02]  /*0d40*/  @!P2 SEL R4, R4, R23, !P3 ;  /* 0x000000170404a207 */ /* 0x000fe40005800000 */
[----:B------:R-:W-:Y:S01]  /*0d50*/  FSETP.GEU.AND P3, PT, R25, R6, PT ;  /* 0x000000061900720b */ /* 0x000fe20003f6e000 */
[----:B------:R-:W-:-:S04]  /*0d60*/  VIADD R15, R9, 0xfffffff9 ;  /* 0xfffffff9090f7836 */ /* 0x000fc80000000000 */
[----:B------:R-:W-:Y:S01]  /*0d70*/  IMAD.WIDE R14, R15, 0x4, R2 ;  /* 0x000000040f0e7825 */ /* 0x000fe200078e0202 */
[----:B--2---:R-:W-:Y:S02]  /*0d80*/  SEL R29, R5, 0xff800000, P1 ;  /* 0xff800000051d7807 */ /* 0x004fe40000800000 */
[----:B------:R-:W-:-:S13]  /*0d90*/  FSETP.NAN.AND P1, PT, R6, R6, PT ;  /* 0x000000060600720b */ /* 0x000fda0003f28000 */
[----:B------:R-:W-:Y:S02]  /*0da0*/  @!P1 SEL R6, R6, R25, !P3 ;  /* 0x0000001906069207 */ /* 0x000fe40005800000 */
[-C--:B------:R-:W-:Y:S02]  /*0db0*/  FSETP.NAN.AND P1, PT, R29, R29.reuse, PT ;  /* 0x0000001d1d00720b */ /* 0x080fe40003f28000 */
[----:B------:R-:W-:Y:S01]  /*0dc0*/  FSETP.GEU.AND P2, PT, R6, R29, PT ;  /* 0x0000001d0600720b */ /* 0x000fe20003f4e000 */
[----:B------:R-:W-:-:S10]  /*0dd0*/  IMAD.MOV.U32 R5, RZ, RZ, RZ ;  /* 0x000000ffff057224 */ /* 0x000fd400078e00ff */
[----:B------:R-:W-:Y:S02]  /*0de0*/  @!P1 SEL R29, R29, R6, !P2 ;  /* 0x000000061d1d9207 */ /* 0x000fe40005000000 */
[----:B------:R-:W-:-:S13]  /*0df0*/  ISETP.GT.AND P1, PT, R12, RZ, P0 ;  /* 0x000000ff0c00720c */ /* 0x000fda0000724270 */
[----:B------:R-:W2:Y:S02]  /*0e00*/  @P1 LDG.E R5, desc[UR4][R14.64] ;  /* 0x000000040e051981 */ /* 0x000ea4000c1e1900 */
[----:B--2---:R-:W-:Y:S02]  /*0e10*/  SEL R25, R5, 0xff800000, P1 ;  /* 0xff80000005197807 */ /* 0x004fe40000800000 */
[----:B------:R-:W-:Y:S01]  /*0e20*/  ISETP.GT.AND P1, PT, R18, RZ, P0 ;  /* 0x000000ff1200720c */ /* 0x000fe20000724270 */
[----:B------:R-:W-:-:S12]  /*0e30*/  IMAD.MOV.U32 R5, RZ, RZ, RZ ;  /* 0x000000ffff057224 */ /* 0x000fd800078e00ff */
[----:B------:R-:W2:Y:S01]  /*0e40*/  @P1 LDG.E R5, desc[UR4][R16.64] ;  /* 0x0000000410051981 */ /* 0x000ea2000c1e1900 */
[----:B------:R-:W-:Y:S02]  /*0e50*/  P2R R51, PR, RZ, 0x4 ;  /* 0x00000004ff337803 */ /* 0x000fe40000000000 */
[----:B------:R-:W-:-:S04]  /*0e60*/  FSETP.GEU.AND P2, PT, R4, R25, PT ;  /* 0x000000190400720b */ /* 0x000fc80003f4e000 */
[----:B------:R-:W-:Y:S02]  /*0e70*/  P2R R24, PR, RZ, 0x4 ;  /* 0x00000004ff187803 */ /* 0x000fe40000000000 */
[----:B------:R-:W-:Y:S02]  /*0e80*/  CS2R R6, SRZ ;  /* 0x0000000000067805 */ /* 0x000fe4000001ff00 */
[----:B--2---:R-:W-:Y:S02]  /*0e90*/  SEL R23, R5, 0xff800000, P1 ;  /* 0xff80000005177807 */ /* 0x004fe40000800000 */
[----:B------:R-:W-:-:S13]  /*0ea0*/  FSETP.NAN.AND P1, PT, R25, R25, PT ;  /* 0x000000191900720b */ /* 0x000fda0003f28000 */
[----:B------:R-:W-:Y:S02]  /*0eb0*/  @!P1 SEL R25, R25, R4, !P2 ;  /* 0x0000000419199207 */ /* 0x000fe40005000000 */
[-C--:B------:R-:W-:Y:S02]  /*0ec0*/  FSETP.NAN.AND P1, PT, R23, R23.reuse, PT ;  /* 0x000000171700720b */ /* 0x080fe40003f28000 */
[----:B------:R-:W-:Y:S01]  /*0ed0*/  FSETP.GEU.AND P2, PT, R20, R23, PT ;  /* 0x000000171400720b */ /* 0x000fe20003f4e000 */
[----:B------:R-:W-:Y:S02]  /*0ee0*/  IMAD.MOV.U32 R4, RZ, RZ, RZ ;  /* 0x000000ffff047224 */ /* 0x000fe400078e00ff */
[----:B------:R-:W-:-:S08]  /*0ef0*/  IMAD.MOV.U32 R5, RZ, RZ, RZ ;  /* 0x000000ffff057224 */ /* 0x000fd000078e00ff */
[----:B------:R-:W-:Y:S02]  /*0f00*/  @!P1 SEL R23, R23, R20, !P2 ;  /* 0x0000001417179207 */ /* 0x000fe40005000000 */
[----:B------:R-:W-:-:S13]  /*0f10*/  ISETP.GT.AND P1, PT, R8, -0x1, P0 ;  /* 0xffffffff0800780c */ /* 0x000fda0000724270 */
[----:B------:R-:W2:Y:S01]  /*0f20*/  @P1 LDG.E.128 R4, desc[UR4][R16.64] ;  /* 0x0000000410041981 */ /* 0x000ea2000c1e1d00 */
[----:B------:R-:W-:Y:S02]  /*0f30*/  P2R R37, PR, RZ, 0x4 ;  /* 0x00000004ff257803 */ /* 0x000fe40000000000 */
[----:B--2---:R-:W-:Y:S02]  /*0f40*/  SEL R20, R4, 0xff800000, P1 ;  /* 0xff80000004147807 */ /* 0x004fe40000800000 */
[----:B------:R-:W-:Y:S02]  /*0f50*/  SEL R58, R6, 0xff800000, P1 ;  /* 0xff800000063a7807 */ /* 0x000fe40000800000 */
[----:B------:R-:W-:Y:S02]  /*0f60*/  SEL R56, R5, 0xff800000, P1 ;  /* 0xff80000005387807 */ /* 0x000fe40000800000 */
[----:B------:R-:W-:Y:S02]  /*0f70*/  SEL R6, R7, 0xff800000, P1 ;  /* 0xff80000007067807 */ /* 0x000fe40000800000 */
[----:B------:R-:W-:-:S02]  /*0f80*/  FSETP.NAN.AND P1, PT, R20, R20, PT ;  /* 0x000000141400720b */ /* 0x000fc40003f28000 */
[----:B------:R-:W-:-:S11]  /*0f90*/  FSETP.GEU.AND P2, PT, R27, R20, PT ;  /* 0x000000141b00720b */ /* 0x000fd60003f4e000 */
[----:B------:R-:W-:Y:S02]  /*0fa0*/  @!P1 SEL R20, R20, R27, !P2 ;  /* 0x0000001b14149207 */ /* 0x000fe40005000000 */
[-C--:B------:R-:W-:Y:S02]  /*0fb0*/  FSETP.NAN.AND P1, PT, R56, R56.reuse, PT ;  /* 0x000000383800720b */ /* 0x080fe40003f28000 */
[----:B------:R-:W-:Y:S02]  /*0fc0*/  P2R R31, PR, RZ, 0x4 ;  /* 0x00000004ff1f7803 */ /* 0x000fe40000000000 */
[----:B------:R-:W-:-:S09]  /*0fd0*/  FSETP.GEU.AND P2, PT, R23, R56, PT ;  /* 0x000000381700720b */ /* 0x000fd20003f4e000 */
[----:B------:R-:W-:Y:S02]  /*0fe0*/  @!P1 SEL R56, R56, R23, !P2 ;  /* 0x0000001738389207 */ /* 0x000fe40005000000 */
[-C--:B------:R-:W-:Y:S02]  /*0ff0*/  FSETP.NAN.AND P1, PT, R58, R58.reuse, PT ;  /* 0x0000003a3a00720b */ /* 0x080fe40003f28000 */
[----:B------:R-:W-:Y:S02]  /*1000*/  P2R R28, PR, RZ, 0x4 ;  /* 0x00000004ff1c7803 */ /* 0x000fe40000000000 */
[----:B------:R-:W-:Y:S01]  /*1010*/  FSETP.GEU.AND P2, PT, R25, R58, PT ;  /* 0x0000003a1900720b */ /* 0x000fe20003f4e000 */
[----:B------:R-:W-:-:S08]  /*1020*/  VIADD R5, R9, 0xfffffffc ;  /* 0xfffffffc09057836 */ /* 0x000fd00000000000 */
[----:B------:R-:W-:Y:S02]  /*1030*/  @!P1 SEL R58, R58, R25, !P2 ;  /* 0x000000193a3a9207 */ /* 0x000fe40005000000 */
[----:B------:R-:W-:Y:S01]  /*1040*/  ISETP.LT.U32.AND P1, PT, R13, 0x8, P0 ;  /* 0x000000080d00780c */ /* 0x000fe20000721070 */
[----:B------:R-:W-:Y:S02]  /*1050*/  IMAD.MOV.U32 R7, RZ, RZ, RZ ;  /* 0x000000ffff077224 */ /* 0x000fe400078e00ff */
[----:B------:R-:W-:-:S10]  /*1060*/  IMAD.WIDE R4, R5, 0x4, R2 ;  /* 0x0000000405047825 */ /* 0x000fd400078e0202 */
[----:B------:R-:W2:Y:S01]  /*1070*/  @P1 LDG.E R7, desc[UR4][R4.64] ;  /* 0x0000000404071981 */ /* 0x000ea2000c1e1900 */
[----:B------:R-:W-:Y:S02]  /*1080*/  P2R R26, PR, RZ, 0x4 ;  /* 0x00000004ff1a7803 */ /* 0x000fe40000000000 */
[----:B------:R-:W-:-:S04]  /*1090*/  FSETP.GEU.AND P2, PT, R29, R6, PT ;  /* 0x000000061d00720b */ /* 0x000fc80003f4e000 */
[----:B------:R-:W-:Y:S01]  /*10a0*/  P2R R25, PR, RZ, 0x4 ;  /* 0x00000004ff197803 */ /* 0x000fe20000000000 */
[----:B------:R-:W-:Y:S01]  /*10b0*/  IMAD.MOV.U32 R16, RZ, RZ, RZ ;  /* 0x000000ffff107224 */ /* 0x000fe200078e00ff */
[----:B--2---:R-:W-:Y:S02]  /*10c0*/  SEL R57, R7, 0xff800000, P1 ;  /* 0xff80000007397807 */ /* 0x004fe40000800000 */
[----:B------:R-:W-:-:S13]  /*10d0*/  FSETP.NAN.AND P1, PT, R6, R6, PT ;  /* 0x000000060600720b */ /* 0x000fda0003f28000 */
[----:B------:R-:W-:Y:S02]  /*10e0*/  @!P1 SEL R6, R6, R29, !P2 ;  /* 0x0000001d06069207 */ /* 0x000fe40005000000 */
[-C--:B------:R-:W-:Y:S02]  /*10f0*/  FSETP.NAN.AND P1, PT, R57, R57.reuse, PT ;  /* 0x000000393900720b */ /* 0x080fe40003f28000 */
[----:B------:R-:W-:Y:S01]  /*1100*/  FSETP.GEU.AND P2, PT, R6, R57, PT ;  /* 0x000000390600720b */ /* 0x000fe20003f4e000 */
[----:B------:R-:W-:-:S10]  /*1110*/  VIADD R7, R9, 0xfffffffb ;  /* 0xfffffffb09077836 */ /* 0x000fd40000000000 */
[----:B------:R-:W-:Y:S02]  /*1120*/  @!P1 SEL R57, R57, R6, !P2 ;  /* 0x0000000639399207 */ /* 0x000fe40005000000 */
[----:B------:R-:W-:Y:S01]  /*1130*/  ISETP.LT.U32.AND P1, PT, R12, 0x8, P0 ;  /* 0x000000080c00780c */ /* 0x000fe20000721070 */
[----:B------:R-:W-:-:S12]  /*1140*/  IMAD.WIDE R6, R7, 0x4, R2 ;  /* 0x0000000407067825 */ /* 0x000fd800078e0202 */
[----:B------:R-:W2:Y:S02]  /*1150*/  @P1 LDG.E R16, desc[UR4][R6.64] ;  /* 0x0000000406101981 */ /* 0x000ea4000c1e1900 */
[----:B--2---:R-:W-:Y:S02]  /*1160*/  SEL R23, R16, 0xff800000, P1 ;  /* 0xff80000010177807 */ /* 0x004fe40000800000 */
[----:B------:R-:W-:Y:S01]  /*1170*/  ISETP.LT.U32.AND P1, PT, R18, 0x7, P0 ;  /* 0x000000071200780c */ /* 0x000fe20000721070 */
[----:B------:R-:W-:-:S12]  /*1180*/  IMAD.MOV.U32 R16, RZ, RZ, RZ ;  /* 0x000000ffff107224 */ /* 0x000fd800078e00ff */
        /* <DEDUP_REMOVED lines=9> */
[----:B------:R-:W-:-:S11]  /*1220*/  FSETP.GEU.AND P2, PT, R56, R17, PT ;  /* 0x000000113800720b */ /* 0x000fd60003f4e000 */
[----:B------:R-:W-:Y:S02]  /*1230*/  @!P1 SEL R17, R17, R56, !P2 ;  /* 0x0000003811119207 */ /* 0x000fe40005000000 */
[----:B------:R-:W-:Y:S02]  /*1240*/  ISETP.LT.U32.AND P1, PT, R8, 0x8, P0 ;  /* 0x000000080800780c */ /* 0x000fe40000721070 */
[----:B------:R-:W-:-:S11]  /*1250*/  CS2R R58, SRZ ;  /* 0x00000000003a7805 */ /* 0x000fd6000001ff00 */
[----:B------:R1:W2:Y:S04]  /*1260*/  @P1 LDG.E R6, desc[UR4][R14.64] ;  /* 0x000000040e061981 */ /* 0x0002a8000c1e1900 */
[----:B------:R3:W4:Y:S01]  /*1270*/  @P1 LDG.E.64 R58, desc[UR4][R10.64] ;  /* 0x000000040a3a1981 */ /* 0x000722000c1e1b00 */
[----:B------:R-:W-:Y:S02]  /*1280*/  ISETP.LT.U32.AND P0, PT, R0, 0x8, P0 ;  /* 0x000000080000780c */ /* 0x000fe40000701070 */
[----:B-1----:R-:W-:-:S11]  /*1290*/  CS2R R14, SRZ ;  /* 0x00000000000e7805 */ /* 0x002fd6000001ff00 */
[----:B------:R-:W5:Y:S01]  /*12a0*/  @P0 LDG.E.64 R14, desc[UR4][R4.64] ;  /* 0x00000004040e0981 */ /* 0x000f62000c1e1b00 */
[----:B------:R-:W-:Y:S02]  /*12b0*/  P2R R27, PR, RZ, 0x4 ;  /* 0x00000004ff1b7803 */ /* 0x000fe40000000000 */
[----:B------:R-:W-:Y:S02]  /*12c0*/  P2R R32, PR, RZ, 0x8 ;  /* 0x00000008ff207803 */ /* 0x000fe40000000000 */
[----:B---3--:R-:W-:Y:S02]  /*12d0*/  CS2R R10, SRZ ;  /* 0x00000000000a7805 */ /* 0x008fe4000001ff00 */
[----:B--2---:R-:W-:-:S04]  /*12e0*/  SEL R7, R6, 0xff800000, P1 ;  /* 0xff80000006077807 */ /* 0x004fc80000800000 */
[-C--:B------:R-:W-:Y:S02]  /*12f0*/  FSETP.NAN.AND P2, PT, R7, R7.reuse, PT ;  /* 0x000000070700720b */ /* 0x080fe40003f48000 */
[----:B----4-:R-:W-:Y:S02]  /*1300*/  SEL R58, R58, 0xff800000, P1 ;  /* 0xff8000003a3a7807 */ /* 0x010fe40000800000 */
[----:B------:R-:W-:Y:S02]  /*1310*/  SEL R6, R59, 0xff800000, P1 ;  /* 0xff8000003b067807 */ /* 0x000fe40000800000 */
[----:B------:R-:W-:Y:S02]  /*1320*/  FSETP.NAN.AND P1, PT, R58, R58, PT ;  /* 0x0000003a3a00720b */ /* 0x000fe40003f28000 */
[----:B------:R-:W-:-:S05]  /*1330*/  FSETP.GEU.AND P3, PT, R20, R7, PT ;  /* 0x000000071400720b */ /* 0x000fca0003f6e000 */
[----:B------:R-:W-:Y:S02]  /*1340*/  @!P2 SEL R7, R7, R20, !P3 ;  /* 0x000000140707a207 */ /* 0x000fe40005800000 */
[----:B------:R-:W-:Y:S02]  /*1350*/  P2R R49, PR, RZ, 0x8 ;  /* 0x00000008ff317803 */ /* 0x000fe40000000000 */
[----:B------:R-:W-:Y:S02]  /*1360*/  FSETP.GEU.AND P3, PT, R7, R58, PT ;  /* 0x0000003a0700720b */ /* 0x000fe40003f6e000 */
[----:B-----5:R-:W-:Y:S02]  /*1370*/  SEL R14, R14, 0xff800000, P0 ;  /* 0xff8000000e0e7807 */ /* 0x020fe40000000000 */
[----:B------:R-:W-:Y:S02]  /*1380*/  @!P1 SEL R58, R58, R7, !P3 ;  /* 0x000000073a3a9207 */ /* 0x000fe40005800000 */
[----:B------:R-:W-:-:S02]  /*1390*/  FSETP.NAN.AND P1, PT, R6, R6, PT ;  /* 0x000000060600720b */ /* 0x000fc40003f28000 */
[----:B------:R-:W-:Y:S02]  /*13a0*/  SEL R16, R15, 0xff800000, P0 ;  /* 0xff8000000f107807 */ /* 0x000fe40000000000 */
[----:B------:R-:W-:Y:S02]  /*13b0*/  FSETP.NAN.AND P0, PT, R14, R14, PT ;  /* 0x0000000e0e00720b */ /* 0x000fe40003f08000 */
[----:B------:R-:W-:-:S04]  /*13c0*/  FSETP.GEU.AND P2, PT, R17, R6, PT ;  /* 0x000000061100720b */ /* 0x000fc80003f4e000 */
[----:B------:R-:W-:-:S03]  /*13d0*/  P2R R55, PR, RZ, 0x4 ;  /* 0x00000004ff377803 */ /* 0x000fc60000000000 */
[----:B------:R-:W-:Y:S02]  /*13e0*/  @!P1 SEL R6, R6, R17, !P2 ;  /* 0x0000001106069207 */ /* 0x000fe40005000000 */
[----:B------:R-:W-:-:S04]  /*13f0*/  FSETP.GEU.AND P2, PT, R23, R14, PT ;  /* 0x0000000e1700720b */ /* 0x000fc80003f4e000 */
[----:B------:R-:W-:Y:S02]  /*1400*/  @!P0 SEL R14, R14, R23, !P2 ;  /* 0x000000170e0e8207 */ /* 0x000fe40005000000 */
[-C--:B------:R-:W-:Y:S02]  /*1410*/  FSETP.NAN.AND P0, PT, R16, R16.reuse, PT ;  /* 0x000000101000720b */ /* 0x080fe40003f08000 */
[----:B------:R-:W-:-:S04]  /*1420*/  FSETP.GEU.AND P1, PT, R57, R16, PT ;  /* 0x000000103900720b */ /* 0x000fc80003f2e000 */
[----:B------:R-:W-:-:S07]  /*1430*/  P2R R66, PR, RZ, 0x2 ;  /* 0x00000002ff427803 */ /* 0x000fce0000000000 */
[----:B------:R-:W-:Y:S02]  /*1440*/  @!P0 SEL R16, R16, R57, !P1 ;  /* 0x0000003910108207 */ /* 0x000fe40004800000 */
[----:B------:R-:W-:-:S04]  /*1450*/  ISETP.GT.AND P0, PT, R21, -0x1, PT ;  /* 0xffffffff1500780c */ /* 0x000fc80003f04270 */
[----:B------:R-:W-:Y:S01]  /*1460*/  ISETP.GT.AND P1, PT, R8, 0x1, P0 ;  /* 0x000000010800780c */ /* 0x000fe20000724270 */
[----:B------:R-:W-:-:S04]  /*1470*/  VIADD R7, R9, 0xfffffffe ;  /* 0xfffffffe09077836 */ /* 0x000fc80000000000 */
[----:B------:R-:W-:-:S08]  /*1480*/  IMAD.WIDE R4, R7, 0x4, R2 ;  /* 0x0000000407047825 */ /* 0x000fd000078e0202 */
[----:B------:R-:W2:Y:S01]  /*1490*/  @P1 LDG.E.64 R10, desc[UR4][R4.64] ;  /* 0x00000004040a1981 */ /* 0x000ea2000c1e1b00 */
[----:B------:R-:W-:Y:S02]  /*14a0*/  P2R R65, PR, RZ, 0x4 ;  /* 0x00000004ff417803 */ /* 0x000fe40000000000 */
[----:B------:R-:W-:Y:S01]  /*14b0*/  P2R R56, PR, RZ, 0x8 ;  /* 0x00000008ff387803 */ /* 0x000fe20000000000 */
[----:B------:R-:W-:Y:S01]  /*14c0*/  VIADD R7, R9, 0xffffffff ;  /* 0xffffffff09077836 */ /* 0x000fe20000000000 */
[----:B--2---:R-:W-:-:S04]  /*14d0*/  SEL R15, R11, 0xff800000, P1 ;  /* 0xff8000000b0f7807 */ /* 0x004fc80000800000 */
[-C--:B------:R-:W-:Y:S02]  /*14e0*/  FSETP.NAN.AND P2, PT, R15, R15.reuse, PT ;  /* 0x0000000f0f00720b */ /* 0x080fe40003f48000 */
[----:B------:R-:W-:Y:S02]  /*14f0*/  SEL R11, R10, 0xff800000, P1 ;  /* 0xff8000000a0b7807 */ /* 0x000fe40000800000 */
[----:B------:R-:W-:Y:S02]  /*1500*/  ISETP.GT.AND P1, PT, R8, RZ, P0 ;  /* 0x000000ff0800720c */ /* 0x000fe40000724270 */
[----:B------:R-:W-:Y:S01]  /*1510*/  FSETP.GEU.AND P3, PT, R6, R15, PT ;  /* 0x0000000f0600720b */ /* 0x000fe20003f6e000 */
[----:B------:R-:W-:-:S06]  /*1520*/  IMAD.MOV.U32 R10, RZ, RZ, RZ ;  /* 0x000000ffff0a7224 */ /* 0x000fcc00078e00ff */
[----:B------:R-:W-:Y:S01]  /*1530*/  @!P2 SEL R15, R15, R6, !P3 ;  /* 0x000000060f0fa207 */ /* 0x000fe20005800000 */
[----:B------:R-:W-:-:S05]  /*1540*/  IMAD.WIDE R6, R7, 0x4, R2 ;  /* 0x0000000407067825 */ /* 0x000fca00078e0202 */
[----:B------:R-:W2:Y:S01]  /*1550*/  @P1 LDG.E R10, desc[UR4][R6.64] ;  /* 0x00000004060a1981 */ /* 0x000ea2000c1e1900 */
[----:B------:R-:W-:Y:S02]  /*1560*/  P2R R63, PR, RZ, 0x8 ;  /* 0x00000008ff3f7803 */ /* 0x000fe40000000000 */
[-C--:B------:R-:W-:Y:S01]  /*1570*/  FSETP.GEU.AND P3, PT, R58, R11.reuse, PT ;  /* 0x0000000b3a00720b */ /* 0x080fe20003f6e000 */
[----:B------:R-:W-:Y:S02]  /*1580*/  IMAD.MOV.U32 R4, RZ, RZ, RZ ;  /* 0x000000ffff047224 */ /* 0x000fe400078e00ff */
[----:B------:R-:W-:Y:S01]  /*1590*/  IMAD.MOV.U32 R5, RZ, RZ, RZ ;  /* 0x000000ffff057224 */ /* 0x000fe200078e00ff */
[----:B--2---:R-:W-:Y:S02]  /*15a0*/  SEL R20, R10, 0xff800000, P1 ;  /* 0xff8000000a147807 */ /* 0x004fe40000800000 */
[----:B------:R-:W-:-:S13]  /*15b0*/  FSETP.NAN.AND P1, PT, R11, R11, PT ;  /* 0x0000000b0b00720b */ /* 0x000fda0003f28000 */
[----:B------:R-:W-:Y:S02]  /*15c0*/  @!P1 SEL R11, R11, R58, !P3 ;  /* 0x0000003a0b0b9207 */ /* 0x000fe40005800000 */
[-C--:B------:R-:W-:Y:S02]  /*15d0*/  FSETP.NAN.AND P1, PT, R20, R20.reuse, PT ;  /* 0x000000141400720b */ /* 0x080fe40003f28000 */
[----:B------:R-:W-:-:S11]  /*15e0*/  FSETP.GEU.AND P2, PT, R11, R20, PT ;  /* 0x000000140b00720b */ /* 0x000fd60003f4e000 */
[----:B------:R-:W-:Y:S02]  /*15f0*/  @!P1 SEL R20, R20, R11, !P2 ;  /* 0x0000000b14149207 */ /* 0x000fe40005000000 */
[----:B------:R-:W-:Y:S01]  /*1600*/  ISETP.GT.AND P1, PT, R12, 0x1, P0 ;  /* 0x000000010c00780c */ /* 0x000fe20000724270 */
[----:B------:R-:W-:-:S12]  /*1610*/  IMAD.WIDE R10, R9, 0x4, R2 ;  /* 0x00000004090a7825 */ /* 0x000fd800078e0202 */
[----:B------:R-:W2:Y:S02]  /*1620*/  @P1 LDG.E.64 R4, desc[UR4][R10.64] ;  /* 0x000000040a041981 */ /* 0x000ea4000c1e1b00 */
        /* <DEDUP_REMOVED lines=8> */
[----:B------:R-:W-:-:S09]  /*16b0*/  FSETP.GEU.AND P3, PT, R16, R7, PT ;  /* 0x000000071000720b */ /* 0x000fd20003f6e000 */
[----:B------:R-:W-:Y:S02]  /*16c0*/  @!P2 SEL R7, R7, R16, !P3 ;  /* 0x000000100707a207 */ /* 0x000fe40005800000 */
[----:B------:R-:W-:Y:S02]  /*16d0*/  P2R R62, PR, RZ, 0x8 ;  /* 0x00000008ff3e7803 */ /* 0x000fe40000000000 */
[-C--:B------:R-:W-:Y:S02]  /*16e0*/  FSETP.GEU.AND P3, PT, R14, R5.reuse, PT ;  /* 0x000000050e00720b */ /* 0x080fe40003f6e000 */
[----:B--2---:R-:W-:Y:S02]  /*16f0*/  SEL R16, R4, 0xff800000, P1 ;  /* 0xff80000004107807 */ /* 0x004fe40000800000 */
[----:B------:R-:W-:Y:S02]  /*1700*/  FSETP.NAN.AND P1, PT, R5, R5, PT ;  /* 0x000000050500720b */ /* 0x000fe40003f28000 */
[----:B------:R-:W-:-:S11]  /*1710*/  FSETP.GEU.AND P2, PT, R15, R16, PT ;  /* 0x000000100f00720b */ /* 0x000fd60003f4e000 */
[----:B------:R-:W-:Y:S02]  /*1720*/  @!P1 SEL R5, R5, R14, !P3 ;  /* 0x0000000e05059207 */ /* 0x000fe40005800000 */
[----:B------:R-:W-:Y:S01]  /*1730*/  FSETP.NAN.AND P1, PT, R16, R16, PT ;  /* 0x000000101000720b */ /* 0x000fe20003f28000 */
[----:B------:R-:W-:-:S12]  /*1740*/  IMAD.MOV.U32 R4, RZ, RZ, RZ ;  /* 0x000000ffff047224 */ /* 0x000fd800078e00ff */
        /* <DEDUP_REMOVED lines=8> */
[----:B------:R-:W-:Y:S02]  /*17d0*/  FSETP.GEU.AND P2, PT, R5, R14, PT ;  /* 0x0000000e0500720b */ /* 0x000fe40003f4e000 */
[----:B------:R-:W-:Y:S02]  /*17e0*/  LOP3.LUT R15, R21, R8, RZ, 0xfc, !PT ;  /* 0x00000008150f7212 */ /* 0x000fe400078efcff */
[----:B------:R-:W-:Y:S02]  /*17f0*/  P2R R57, PR, RZ, 0x4 ;  /* 0x00000004ff397803 */ /* 0x000fe40000000000 */
[----:B--2---:R-:W-:Y:S02]  /*1800*/  SEL R68, R4, 0xff800000, P1 ;  /* 0xff80000004447807 */ /* 0x004fe40000800000 */
[----:B------:R-:W-:-:S13]  /*1810*/  FSETP.NAN.AND P1, PT, R14, R14, PT ;  /* 0x0000000e0e00720b */ /* 0x000fda0003f28000 */
[----:B------:R-:W-:Y:S02]  /*1820*/  @!P1 SEL R14, R14, R5, !P2 ;  /* 0x000000050e0e9207 */ /* 0x000fe40005000000 */
[-C--:B------:R-:W-:Y:S02]  /*1830*/  FSETP.NAN.AND P1, PT, R68, R68.reuse, PT ;  /* 0x000000444400720b */ /* 0x080fe40003f28000 */
[----:B------:R-:W-:Y:S02]  /*1840*/  FSETP.GEU.AND P2, PT, R7, R68, PT ;  /* 0x000000440700720b */ /* 0x000fe40003f4e000 */
[----:B------:R-:W-:-:S09]  /*1850*/  CS2R R4, SRZ ;  /* 0x0000000000047805 */ /* 0x000fd2000001ff00 */
[----:B------:R-:W-:Y:S02]  /*1860*/  @!P1 SEL R68, R68, R7, !P2 ;  /* 0x0000000744449207 */ /* 0x000fe40005000000 */
[----:B------:R-:W-:Y:S02]  /*1870*/  ISETP.GT.AND P1, PT, R15, -0x1, PT ;  /* 0xffffffff0f00780c */ /* 0x000fe40003f24270 */
[----:B------:R-:W-:-:S11]  /*1880*/  CS2R R6, SRZ ;  /* 0x0000000000067805 */ /* 0x000fd6000001ff00 */
        /* <DEDUP_REMOVED lines=32> */
[----:B------:R-:W-:-:S13]  /*1a90*/  ISETP.LT.U32.AND P1, PT, R0, 0x8, P0 ;  /* 0x000000080000780c */ /* 0x000fda0000721070 */
[----:B------:R-:W2:Y:S01]  /*1aa0*/  @P1 LDG.E.64 R4, desc[UR4][R6.64] ;  /* 0x0000000406041981 */ /* 0x000ea2000c1e1b00 */
[----:B------:R-:W-:Y:S02]  /*1ab0*/  P2R R67, PR, RZ, 0x4 ;  /* 0x00000004ff437803 */ /* 0x000fe40000000000 */
[----:B------:R-:W-:Y:S02]  /*1ac0*/  P2R R61, PR, RZ, 0x8 ;  /* 0x00000008ff3d7803 */ /* 0x000fe40000000000 */
[----:B--2---:R-:W-:-:S04]  /*1ad0*/  SEL R87, R5, 0xff800000, P1 ;  /* 0xff80000005577807 */ /* 0x004fc80000800000 */
[-C--:B------:R-:W-:Y:S02]  /*1ae0*/  FSETP.NAN.AND P2, PT, R87, R87.reuse, PT ;  /* 0x000000575700720b */ /* 0x080fe40003f48000 */
[----:B------:R-:W-:Y:S01]  /*1af0*/  FSETP.GEU.AND P3, PT, R14, R87, PT ;  /* 0x000000570e00720b */ /* 0x000fe20003f6e000 */
[----:B------:R-:W-:-:S10]  /*1b00*/  IMAD.MOV.U32 R5, RZ, RZ, RZ ;  /* 0x000000ffff057224 */ /* 0x000fd400078e00ff */
[----:B------:R-:W-:Y:S02]  /*1b10*/  @!P2 SEL R87, R87, R14, !P3 ;  /* 0x0000000e5757a207 */ /* 0x000fe40005800000 */
[----:B------:R-:W-:-:S13]  /*1b20*/  ISETP.LT.U32.AND P2, PT, R18, 0x7, P0 ;  /* 0x000000071200780c */ /* 0x000fda0000741070 */
[----:B------:R-:W2:Y:S01]  /*1b30*/  @P2 LDG.E R5, desc[UR4][R10.64+0x8] ;  /* 0x000008040a052981 */ /* 0x000ea2000c1e1900 */
[----:B------:R-:W-:Y:S01]  /*1b40*/  SEL R83, R4, 0xff800000, P1 ;  /* 0xff80000004537807 */ /* 0x000fe20000800000 */
[----:B------:R-:W-:Y:S01]  /*1b50*/  IMAD.MOV.U32 R4, RZ, RZ, RZ ;  /* 0x000000ffff047224 */ /* 0x000fe200078e00ff */
[----:B--2---:R-:W-:Y:S02]  /*1b60*/  SEL R14, R5, 0xff800000, P2 ;  /* 0xff800000050e7807 */ /* 0x004fe40001000000 */
[----:B------:R-:W-:Y:S01]  /*1b70*/  ISETP.LT.U32.AND P2, PT, R12, 0x8, P0 ;  /* 0x000000080c00780c */ /* 0x000fe20000741070 */
[----:B------:R-:W-:-:S12]  /*1b80*/  IMAD.MOV.U32 R5, RZ, RZ, RZ ;  /* 0x000000ffff057224 */ /* 0x000fd800078e00ff */
[----:B------:R-:W2:Y:S01]  /*1b90*/  @P2 LDG.E R5, desc[UR4][R10.64+0xc] ;  /* 0x00000c040a052981 */ /* 0x000ea2000c1e1900 */
[----:B------:R-:W-:-:S13]  /*1ba0*/  ISETP.LT.U32.AND P0, PT, R8, 0x8, P0 ;  /* 0x000000080800780c */ /* 0x000fda0000701070 */
[----:B------:R-:W3:Y:S01]  /*1bb0*/  @P0 LDG.E R4, desc[UR4][R10.64+0x4] ;  /* 0x000004040a040981 */ /* 0x000ee2000c1e1900 */
[----:B------:R-:W-:Y:S02]  /*1bc0*/  P2R R72, PR, RZ, 0x8 ;  /* 0x00000008ff487803 */ /* 0x000fe40000000000 */
[----:B------:R-:W-:-:S04]  /*1bd0*/  FSETP.GEU.AND P3, PT, R17, R14, PT ;  /* 0x0000000e1100720b */ /* 0x000fc80003f6e000 */
[----:B------:R-:W-:Y:S02]  /*1be0*/  P2R R73, PR, RZ, 0x8 ;  /* 0x00000008ff497803 */ /* 0x000fe40000000000 */
[----:B--2---:R-:W-:Y:S02]  /*1bf0*/  SEL R6, R5, 0xff800000, P2 ;  /* 0xff80000005067807 */ /* 0x004fe40001000000 */
[----:B------:R-:W-:Y:S02]  /*1c00*/  FSETP.NAN.AND P2, PT, R14, R14, PT ;  /* 0x0000000e0e00720b */ /* 0x000fe40003f48000 */
[----:B------:R-:W-:-:S11]  /*1c10*/  FSETP.NAN.AND P1, PT, R6, R6, PT ;  /* 0x000000060600720b */ /* 0x000fd60003f28000 */
[----:B------:R-:W-:Y:S02]  /*1c20*/  @!P2 SEL R14, R14, R17, !P3 ;  /* 0x000000110e0ea207 */ /* 0x000fe40005800000 */
[----:B------:R-:W-:-:S04]  /*1c30*/  FSETP.GEU.AND P3, PT, R23, R6, PT ;  /* 0x000000061700720b */ /* 0x000fc80003f6e000 */
[----:B------:R-:W-:Y:S02]  /*1c40*/  @!P1 SEL R6, R6, R23, !P3 ;  /* 0x0000001706069207 */ /* 0x000fe40005800000 */
[-C--:B------:R-:W-:Y:S02]  /*1c50*/  FSETP.NAN.AND P1, PT, R83, R83.reuse, PT ;  /* 0x000000535300720b */ /* 0x080fe40003f28000 */
[----:B------:R-:W-:-:S11]  /*1c60*/  FSETP.GEU.AND P2, PT, R6, R83, PT ;  /* 0x000000530600720b */ /* 0x000fd60003f4e000 */
[----:B------:R-:W-:Y:S02]  /*1c70*/  @!P1 SEL R83, R83, R6, !P2 ;  /* 0x0000000653539207 */ /* 0x000fe40005000000 */
[----:B---3--:R-:W-:Y:S02]  /*1c80*/  SEL R6, R4, 0xff800000, P0 ;  /* 0xff80000004067807 */ /* 0x008fe40000000000 */
[----:B------:R-:W-:-:S06]  /*1c90*/  CS2R R4, SRZ ;  /* 0x0000000000047805 */ /* 0x000fcc000001ff00 */
[----:B------:R-:W2:Y:S01]  /*1ca0*/  @P0 LDG.E.64 R4, desc[UR4][R10.64+0x8] ;  /* 0x000008040a040981 */ /* 0x000ea2000c1e1b00 */
[-C--:B------:R-:W-:Y:S02]  /*1cb0*/  FSETP.NAN.AND P1, PT, R6, R6.reuse, PT ;  /* 0x000000060600720b */ /* 0x080fe40003f28000 */
[----:B------:R-:W-:Y:S02]  /*1cc0*/  P2R R74, PR, RZ, 0x4 ;  /* 0x00000004ff4a7803 */ /* 0x000fe40000000000 */
[----:B------:R-:W-:-:S09]  /*1cd0*/  FSETP.GEU.AND P2, PT, R15, R6, PT ;  /* 0x000000060f00720b */ /* 0x000fd20003f4e000 */
[----:B------:R-:W-:Y:S02]  /*1ce0*/  @!P1 SEL R6, R6, R15, !P2 ;  /* 0x0000000f06069207 */ /* 0x000fe40005000000 */
[----:B------:R-:W-:Y:S01]  /*1cf0*/  P2R R76, PR, RZ, 0x4 ;  /* 0x00000004ff4c7803 */ /* 0x000fe20000000000 */
[----:B------:R-:W-:Y:S02]  /*1d00*/  VIADD R23, R21, 0x1 ;  /* 0x0000000115177836 */ /* 0x000fe40000000000 */
[----:B------:R-:W-:Y:S01]  /*1d10*/  VIADD R7, R9, 0x6 ;  /* 0x0000000609077836 */ /* 0x000fe20000000000 */
[----:B--2---:R-:W-:Y:S02]  /*1d20*/  SEL R17, R5, 0xff800000, P0 ;  /* 0xff80000005117807 */ /* 0x004fe40000000000 */
[----:B------:R-:W-:Y:S02]  /*1d30*/  SEL R15, R4, 0xff800000, P0 ;  /* 0xff800000040f7807 */ /* 0x000fe40000000000 */
[----:B------:R-:W-:-:S02]  /*1d40*/  FSETP.NAN.AND P0, PT, R17, R17, PT ;  /* 0x000000111100720b */ /* 0x000fc40003f08000 */
[----:B------:R-:W-:-:S11]  /*1d50*/  FSETP.GEU.AND P2, PT, R14, R17, PT ;  /* 0x000000110e00720b */ /* 0x000fd60003f4e000 */
[----:B------:R-:W-:Y:S02]  /*1d60*/  @!P0 SEL R17, R17, R14, !P2 ;  /* 0x0000000e11118207 */ /* 0x000fe40005000000 */
[-C--:B------:R-:W-:Y:S02]  /*1d70*/  FSETP.NAN.AND P0, PT, R15, R15.reuse, PT ;  /* 0x0000000f0f00720b */ /* 0x080fe40003f08000 */
[----:B------:R-:W-:-:S04]  /*1d80*/  FSETP.GEU.AND P1, PT, R6, R15, PT ;  /* 0x0000000f0600720b */ /* 0x000fc80003f2e000 */
[----:B------:R-:W-:-:S07]  /*1d90*/  P2R R77, PR, RZ, 0x2 ;  /* 0x00000002ff4d7803 */ /* 0x000fce0000000000 */
[----:B------:R-:W-:Y:S02]  /*1da0*/  @!P0 SEL R15, R15, R6, !P1 ;  /* 0x000000060f0f8207 */ /* 0x000fe40004800000 */
[----:B------:R-:W-:-:S04]  /*1db0*/  ISETP.GE.U32.AND P0, PT, R23, 0x8, PT ;  /* 0x000000081700780c */ /* 0x000fc80003f06070 */
[----:B------:R-:W-:Y:S02]  /*1dc0*/  ISETP.GT.AND P1, PT, R8, 0x1, !P0 ;  /* 0x000000010800780c */ /* 0x000fe40004724270 */
[----:B------:R-:W-:Y:S01]  /*1dd0*/  CS2R R4, SRZ ;  /* 0x0000000000047805 */ /* 0x000fe2000001ff00 */
[----:B------:R-:W-:-:S10]  /*1de0*/  IMAD.WIDE R6, R7, 0x4, R2 ;  /* 0x0000000407067825 */ /* 0x000fd400078e0202 */
[----:B------:R-:W2:Y:S01]  /*1df0*/  @P1 LDG.E.64 R4, desc[UR4][R6.64] ;  /* 0x0000000406041981 */ /* 0x000ea2000c1e1b00 */
[----:B------:R-:W-:-:S04]  /*1e00*/  VIADD R11, R9, 0x7 ;  /* 0x00000007090b7836 */ /* 0x000fc80000000000 */
[----:B------:R-:W-:Y:S01]  /*1e10*/  IMAD.WIDE R10, R11, 0x4, R2 ;  /* 0x000000040b0a7825 */ /* 0x000fe200078e0202 */
[----:B--2---:R-:W-:Y:S02]  /*1e20*/  SEL R20, R5, 0xff800000, P1 ;  /* 0xff80000005147807 */ /* 0x004fe40000800000 */
[----:B------:R-:W-:Y:S02]  /*1e30*/  SEL R4, R4, 0xff800000, P1 ;  /* 0xff80000004047807 */ /* 0x000fe40000800000 */
[----:B------:R-:W-:Y:S01]  /*1e40*/  ISETP.GT.AND P1, PT, R8, RZ, !P0 ;  /* 0x000000ff0800720c */ /* 0x000fe20004724270 */
        /* <DEDUP_REMOVED lines=8> */
[-C--:B------:R-:W-:Y:S02]  /*1ed0*/  FSETP.GEU.AND P3, PT, R15, R4.reuse, PT ;  /* 0x000000040f00720b */ /* 0x080fe40003f6e000 */
[----:B--2---:R-:W-:Y:S02]  /*1ee0*/  SEL R89, R5, 0xff800000, P1 ;  /* 0xff80000005597807 */ /* 0x004fe40000800000 */
[----:B------:R-:W-:-:S13]  /*1ef0*/  FSETP.NAN.AND P1, PT, R4, R4, PT ;  /* 0x000000040400720b */ /* 0x000fda0003f28000 */
[----:B------:R-:W-:Y:S02]  /*1f00*/  @!P1 SEL R4, R4, R15, !P3 ;  /* 0x0000000f04049207 */ /* 0x000fe40005800000 */
[-C--:B------:R-:W-:Y:S02]  /*1f10*/  FSETP.NAN.AND P1, PT, R89, R89.reuse, PT ;  /* 0x000000595900720b */ /* 0x080fe40003f28000 */
[----:B------:R-:W-:Y:S01]  /*1f20*/  FSETP.GEU.AND P2, PT, R4, R89, PT ;  /* 0x000000590400720b */ /* 0x000fe20003f4e000 */
[----:B------:R-:W-:Y:S02]  /*1f30*/  VIADD R15, R9, 0x8 ;  /* 0x00000008090f7836 */ /* 0x000fe40000000000 */
[----:B------:R-:W-:-:S08]  /*1f40*/  IMAD.MOV.U32 R5, RZ, RZ, RZ ;  /* 0x000000ffff057224 */ /* 0x000fd000078e00ff */
[----:B------:R-:W-:Y:S02]  /*1f50*/  @!P1 SEL R89, R89, R4, !P2 ;  /* 0x0000000459599207 */ /* 0x000fe40005000000 */
[----:B------:R-:W-:Y:S01]  /*1f60*/  ISETP.GT.AND P1, PT, R12, 0x1, !P0 ;  /* 0x000000010c00780c */ /* 0x000fe20004724270 */
[----:B------:R-:W-:Y:S02]  /*1f70*/  IMAD.MOV.U32 R4, RZ, RZ, RZ ;  /* 0x000000ffff047224 */ /* 0x000fe400078e00ff */
        /* <DEDUP_REMOVED lines=19> */
[----:B------:R-:W-:Y:S02]  /*20b0*/  FSETP.NAN.AND P1, PT, R6, R6, PT ;  /* 0x000000060600720b */ /* 0x000fe40003f28000 */
[----:B------:R-:W-:-:S11]  /*20c0*/  FSETP.GEU.AND P2, PT, R4, R91, PT ;  /* 0x0000005b0400720b */ /* 0x000fd60003f4e000 */
[----:B------:R-:W-:Y:S02]  /*20d0*/  @!P1 SEL R6, R6, R87, !P3 ;  /* 0x0000005706069207 */ /* 0x000fe40005800000 */
[----:B------:R-:W-:-:S13]  /*20e0*/  FSETP.NAN.AND P1, PT, R91, R91, PT ;  /* 0x0000005b5b00720b */ /* 0x000fda0003f28000 */
[----:B------:R-:W-:Y:S02]  /*20f0*/  @!P1 SEL R91, R91, R4, !P2 ;  /* 0x000000045b5b9207 */ /* 0x000fe40005000000 */
[----:B------:R-:W-:Y:S01]  /*2100*/  ISETP.GT.AND P1, PT, R19, RZ, !P0 ;  /* 0x000000ff1300720c */ /* 0x000fe20004724270 */
[----:B------:R-:W-:-:S12]  /*2110*/  IMAD.MOV.U32 R4, RZ, RZ, RZ ;  /* 0x000000ffff047224 */ /* 0x000fd800078e00ff */
[----:B------:R-:W2:Y:S02]  /*2120*/  @P1 LDG.E R4, desc[UR4][R10.64] ;  /* 0x000000040a041981 */ /* 0x000ea4000c1e1900 */
[----:B--2---:R-:W-:Y:S02]  /*2130*/  SEL R93, R4, 0xff800000, P1 ;  /* 0xff800000045d7807 */ /* 0x004fe40000800000 */
[----:B------:R-:W-:Y:S01]  /*2140*/  ISETP.GT.AND P1, PT, R18, RZ, !P0 ;  /* 0x000000ff1200720c */ /* 0x000fe20004724270 */
[----:B------:R-:W-:-:S12]  /*2150*/  IMAD.MOV.U32 R4, RZ, RZ, RZ ;  /* 0x000000ffff047224 */ /* 0x000fd800078e00ff */
[----:B------:R-:W2:Y:S01]  /*2160*/  @P1 LDG.E R4, desc[UR4][R14.64] ;  /* 0x000000040e041981 */ /* 0x000ea2000c1e1900 */
[----:B------:R-:W-:Y:S02]  /*2170*/  ISETP.GT.AND P0, PT, R8, -0x1, !P0 ;  /* 0xffffffff0800780c */ /* 0x000fe40004704270 */
[----:B------:R-:W-:Y:S02]  /*2180*/  P2R R83, PR, RZ, 0x4 ;  /* 0x00000004ff537803 */ /* 0x000fe40000000000 */
[-C--:B------:R-:W-:Y:S02]  /*2190*/  FSETP.GEU.AND P2, PT, R6, R93.reuse, PT ;  /* 0x0000005d0600720b */ /* 0x080fe40003f4e000 */
[----:B--2---:R-:W-:Y:S02]  /*21a0*/  SEL R87, R4, 0xff800000, P1 ;  /* 0xff80000004577807 */ /* 0x004fe40000800000 */
[----:B------:R-:W-:Y:S02]  /*21b0*/  FSETP.NAN.AND P1, PT, R93, R93, PT ;  /* 0x0000005d5d00720b */ /* 0x000fe40003f28000 */
[----:B------:R-:W-:-:S11]  /*21c0*/  CS2R R4, SRZ ;  /* 0x0000000000047805 */ /* 0x000fd6000001ff00 */
[----:B------:R-:W-:Y:S02]  /*21d0*/  @!P1 SEL R93, R93, R6, !P2 ;  /* 0x000000065d5d9207 */ /* 0x000fe40005000000 */
[----:B------:R-:W-:-:S06]  /*21e0*/  CS2R R6, SRZ ;  /* 0x0000000000067805 */ /* 0x000fcc000001ff00 */
[----:B------:R-:W2:Y:S01]  /*21f0*/  @P0 LDG.E.128 R4, desc[UR4][R14.64] ;  /* 0x000000040e040981 */ /* 0x000ea2000c1e1d00 */
[-C--:B------:R-:W-:Y:S02]  /*2200*/  FSETP.NAN.AND P1, PT, R87, R87.reuse, PT ;  /* 0x000000575700720b */ /* 0x080fe40003f28000 */
[----:B------:R-:W-:Y:S02]  /*2210*/  P2R R84, PR, RZ, 0x4 ;  /* 0x00000004ff547803 */ /* 0x000fe40000000000 */
[----:B------:R-:W-:-:S04]  /*2220*/  FSETP.GEU.AND P2, PT, R20, R87, PT ;  /* 0x000000571400720b */ /* 0x000fc80003f4e000 */
[----:B------:R-:W-:-:S05]  /*2230*/  P2R R86, PR, RZ, 0x4 ;  /* 0x00000004ff567803 */ /* 0x000fca0000000000 */
[----:B------:R-:W-:Y:S01]  /*2240*/  @!P1 SEL R87, R87, R20, !P2 ;  /* 0x0000001457579207 */ /* 0x000fe20005000000 */
[----:B------:R-:W-:Y:S01]  /*2250*/  VIADD R20, R18, 0x1 ;  /* 0x0000000112147836 */ /* 0x000fe20000000000 */
        /* <DEDUP_REMOVED lines=16> */
[----:B------:R-:W-:Y:S02]  /*2360*/  FSETP.GEU.AND P1, PT, R93, R98, PT ;  /* 0x000000625d00720b */ /* 0x000fe40003f2e000 */
[----:B------:R-:W-:-:S07]  /*2370*/  LOP3.LUT R6, R23, R20, RZ, 0xfc, !PT ;  /* 0x0000001417067212 */ /* 0x000fce00078efcff */
[----:B------:R-:W-:Y:S02]  /*2380*/  @!P0 SEL R98, R98, R93, !P1 ;  /* 0x0000005d62628207 */ /* 0x000fe40004800000 */
[----:B------:R-:W-:Y:S01]  /*2390*/  ISETP.GE.U32.AND P0, PT, R6, 0x8, PT ;  /* 0x000000080600780c */ /* 0x000fe20003f06070 */
[----:B------:R-:W-:-:S12]  /*23a0*/  IMAD.MOV.U32 R5, RZ, RZ, RZ ;  /* 0x000000ffff057224 */ /* 0x000fd800078e00ff */
[----:B------:R-:W2:Y:S01]  /*23b0*/  @!P0 LDG.E R5, desc[UR4][R10.64] ;  /* 0x000000040a058981 */ /* 0x000ea2000c1e1900 */
[----:B------:R-:W-:Y:S01]  /*23c0*/  IMAD.MOV.U32 R6, RZ, RZ, RZ ;  /* 0x000000ffff067224 */ /* 0x000fe200078e00ff */
[----:B--2---:R-:W-:Y:S02]  /*23d0*/  SEL R99, R5, 0xff800000, !P0 ;  /* 0xff80000005637807 */ /* 0x004fe40004000000 */
[----:B------:R-:W-:-:S04]  /*23e0*/  LOP3.LUT R5, R23, R8, RZ, 0xfc, !PT ;  /* 0x0000000817057212 */ /* 0x000fc800078efcff */
[----:B------:R-:W-:-:S13]  /*23f0*/  ISETP.GE.U32.AND P0, PT, R5, 0x8, PT ;  /* 0x000000080500780c */ /* 0x000fda0003f06070 */
[----:B------:R-:W2:Y:S01]  /*2400*/  @!P0 LDG.E R6, desc[UR4][R16.64] ;  /* 0x0000000410068981 */ /* 0x000ea2000c1e1900 */
[----:B------:R-:W-:Y:S02]  /*2410*/  P2R R88, PR, RZ, 0x2 ;  /* 0x00000002ff587803 */ /* 0x000fe40000000000 */
[----:B------:R-:W-:Y:S01]  /*2420*/  P2R R90, PR, RZ, 0x4 ;  /* 0x00000004ff5a7803 */ /* 0x000fe20000000000 */
[----:B------:R-:W-:Y:S02]  /*2430*/  VIADD R7, R9, 0xb ;  /* 0x0000000b09077836 */ /* 0x000fe40000000000 */
[----:B------:R-:W-:Y:S01]  /*2440*/  IMAD.MOV.U32 R5, RZ, RZ, RZ ;  /* 0x000000ffff057224 */ /* 0x000fe200078e00ff */
[----:B--2---:R-:W-:-:S04]  /*2450*/  SEL R15, R6, 0xff800000, !P0 ;  /* 0xff800000060f7807 */ /* 0x004fc80004000000 */
[-C--:B------:R-:W-:Y:S02]  /*2460*/  FSETP.NAN.AND P1, PT, R15, R15.reuse, PT ;  /* 0x0000000f0f00720b */ /* 0x080fe40003f28000 */
[----:B------:R-:W-:-:S11]  /*2470*/  FSETP.GEU.AND P2, PT, R4, R15, PT ;  /* 0x0000000f0400720b */ /* 0x000fd60003f4e000 */
[----:B------:R-:W-:Y:S02]  /*2480*/  @!P1 SEL R15, R15, R4, !P2 ;  /* 0x000000040f0f9207 */ /* 0x000fe40005000000 */
[-C--:B------:R-:W-:Y:S02]  /*2490*/  FSETP.NAN.AND P1, PT, R99, R99.reuse, PT ;  /* 0x000000636300720b */ /* 0x080fe40003f28000 */
[----:B------:R-:W-:Y:S02]  /*24a0*/  P2R R92, PR, RZ, 0x4 ;  /* 0x00000004ff5c7803 */ /* 0x000fe40000000000 */
[----:B------:R-:W-:Y:S02]  /*24b0*/  FSETP.GEU.AND P2, PT, R94, R99, PT ;  /* 0x000000635e00720b */ /* 0x000fe40003f4e000 */
[----:B------:R-:W-:-:S07]  /*24c0*/  LOP3.LUT R4, R23, R12, RZ, 0xfc, !PT ;  /* 0x0000000c17047212 */ /* 0x000fce00078efcff */
[----:B------:R-:W-:Y:S02]  /*24d0*/  @!P1 SEL R99, R99, R94, !P2 ;  /* 0x0000005e63639207 */ /* 0x000fe40005000000 */
[----:B------:R-:W-:Y:S01]  /*24e0*/  ISETP.GE.U32.AND P1, PT, R4, 0x8, PT ;  /* 0x000000080400780c */ /* 0x000fe20003f26070 */
[----:B------:R-:W-:-:S12]  /*24f0*/  IMAD.WIDE R6, R7, 0x4, R2 ;  /* 0x0000000407067825 */ /* 0x000fd800078e0202 */
[----:B------:R-:W2:Y:S01]  /*2500*/  @!P1 LDG.E R5, desc[UR4][R6.64] ;  /* 0x0000000406059981 */ /* 0x000ea2000c1e1900 */
[----:B------:R-:W-:Y:S01]  /*2510*/  LOP3.LUT R14, R23, R13, RZ, 0xfc, !PT ;  /* 0x0000000d170e7212 */ /* 0x000fe200078efcff */
[----:B------:R-:W-:Y:S01]  /*2520*/  IMAD.MOV.U32 R16, RZ, RZ, RZ ;  /* 0x000000ffff107224 */ /* 0x000fe200078e00ff */
[----:B--2---:R-:W-:Y:S02]  /*2530*/  SEL R17, R5, 0xff800000, !P1 ;  /* 0xff80000005117807 */ /* 0x004fe40004800000 */
[----:B------:R-:W-:Y:S01]  /*2540*/  ISETP.GE.U32.AND P1, PT, R14, 0x8, PT ;  /* 0x000000080e00780c */ /* 0x000fe20003f26070 */
[----:B------:R-:W-:-:S04]  /*2550*/  VIADD R5, R9, 0xc ;  /* 0x0000000c09057836 */ /* 0x000fc80000000000 */
[----:B------:R-:W-:-:S08]  /*2560*/  IMAD.WIDE R4, R5, 0x4, R2 ;  /* 0x0000000405047825 */ /* 0x000fd000078e0202 */
[----:B------:R-:W2:Y:S01]  /*2570*/  @!P1 LDG.E R16, desc[UR4][R4.64] ;  /* 0x0000000404109981 */ /* 0x000ea2000c1e1900 */
[----:B------:R-:W-:Y:S02]  /*2580*/  P2R R91, PR, RZ, 0x4 ;  /* 0x00000004ff5b7803 */ /* 0x000fe40000000000 */
[----:B------:R-:W-:Y:S02]  /*2590*/  FSETP.GEU.AND P2, PT, R96, R17, PT ;  /* 0x000000116000720b */ /* 0x000fe40003f4e000 */
[----:B------:R-:W-:Y:S02]  /*25a0*/  LOP3.LUT R23, R23, R0, RZ, 0xfc, !PT ;  /* 0x0000000017177212 */ /* 0x000fe400078efcff */
[----:B------:R-:W-:Y:S02]  /*25b0*/  P2R R93, PR, RZ, 0x4 ;  /* 0x00000004ff5d7803 */ /* 0x000fe40000000000 */
[----:B------:R-:W-:Y:S02]  /*25c0*/  CS2R R6, SRZ ;  /* 0x0000000000067805 */ /* 0x000fe4000001ff00 */
[----:B--2---:R-:W-:-:S02]  /*25d0*/  SEL R95, R16, 0xff800000, !P1 ;  /* 0xff800000105f7807 */ /* 0x004fc40004800000 */
[----:B------:R-:W-:-:S13]  /*25e0*/  FSETP.NAN.AND P1, PT, R17, R17, PT ;  /* 0x000000111100720b */ /* 0x000fda0003f28000 */
[----:B------:R-:W-:Y:S02]  /*25f0*/  @!P1 SEL R17, R17, R96, !P2 ;  /* 0x0000006011119207 */ /* 0x000fe40005000000 */
[-C--:B------:R-:W-:Y:S02]  /*2600*/  FSETP.NAN.AND P1, PT, R95, R95.reuse, PT ;  /* 0x0000005f5f00720b */ /* 0x080fe40003f28000 */
[----:B------:R-:W-:-:S11]  /*2610*/  FSETP.GEU.AND P2, PT, R98, R95, PT ;  /* 0x0000005f6200720b */ /* 0x000fd60003f4e000 */
[----:B------:R-:W-:Y:S02]  /*2620*/  @!P1 SEL R95, R95, R98, !P2 ;  /* 0x000000625f5f9207 */ /* 0x000fe40005000000 */
[----:B------:R-:W-:-:S13]  /*2630*/  ISETP.GE.U32.AND P1, PT, R23, 0x8, PT ;  /* 0x000000081700780c */ /* 0x000fda0003f26070 */
[----:B------:R-:W2:Y:S02]  /*2640*/  @!P1 LDG.E.64 R6, desc[UR4][R4.64] ;  /* 0x0000000404069981 */ /* 0x000ea4000c1e1b00 */
[----:B--2---:R-:W-:Y:S02]  /*2650*/  SEL R102, R7, 0xff800000, !P1 ;  /* 0xff80000007667807 */ /* 0x004fe40004800000 */
[----:B------:R-:W-:Y:S02]  /*2660*/  SEL R16, R6, 0xff800000, !P1 ;  /* 0xff80000006107807 */ /* 0x000fe40004800000 */
[----:B------:R-:W-:-:S06]  /*2670*/  CS2R R6, SRZ ;  /* 0x0000000000067805 */ /* 0x000fcc000001ff00 */
[----:B------:R-:W2:Y:S01]  /*2680*/  @!P0 LDG.E.64 R6, desc[UR4][R10.64] ;  /* 0x000000040a068981 */ /* 0x000ea2000c1e1b00 */
[-C--:B------:R-:W-:Y:S02]  /*2690*/  FSETP.NAN.AND P1, PT, R102, R102.reuse, PT ;  /* 0x000000666600720b */ /* 0x080fe40003f28000 */
[----:B------:R-:W-:Y:S02]  /*26a0*/  P2R R94, PR, RZ, 0x4 ;  /* 0x00000004ff5e7803 */ /* 0x000fe40000000000 */
[----:B------:R-:W-:-:S09]  /*26b0*/  FSETP.GEU.AND P2, PT, R95, R102, PT ;  /* 0x000000665f00720b */ /* 0x000fd20003f4e000 */
[----:B------:R-:W-:Y:S02]  /*26c0*/  @!P1 SEL R102, R102, R95, !P2 ;  /* 0x0000005f66669207 */ /* 0x000fe40005000000 */
[-C--:B------:R-:W-:Y:S02]  /*26d0*/  FSETP.NAN.AND P1, PT, R16, R16.reuse, PT ;  /* 0x000000101000720b */ /* 0x080fe40003f28000 */
[----:B------:R-:W-:Y:S02]  /*26e0*/  P2R R96, PR, RZ, 0x4 ;  /* 0x00000004ff607803 */ /* 0x000fe40000000000 */
[----:B------:R-:W-:-:S04]  /*26f0*/  FSETP.GEU.AND P2, PT, R17, R16, PT ;  /* 0x000000101100720b */ /* 0x000fc80003f4e000 */
[----:B------:R-:W-:-:S05]  /*2700*/  P2R R95, PR, RZ, 0x4 ;  /* 0x00000004ff5f7803 */ /* 0x000fca0000000000 */
[----:B------:R-:W-:Y:S01]  /*2710*/  @!P1 SEL R16, R16, R17, !P2 ;  /* 0x0000001110109207 */ /* 0x000fe20005000000 */
[----:B------:R-:W-:Y:S02]  /*2720*/  VIADD R21, R21, 0x2 ;  /* 0x0000000215157836 */ /* 0x000fe40000000000 */
[----:B------:R-:W-:Y:S02]  /*2730*/  IMAD.MOV.U32 R4, RZ, RZ, RZ ;  /* 0x000000ffff047224 */ /* 0x000fe400078e00ff */
[----:B------:R-:W-:Y:S01]  /*2740*/  IMAD.MOV.U32 R5, RZ, RZ, RZ ;  /* 0x000000ffff057224 */ /* 0x000fe200078e00ff */
[----:B--2---:R-:W-:Y:S02]  /*2750*/  SEL R100, R7, 0xff800000, !P0 ;  /* 0xff80000007647807 */ /* 0x004fe40004000000 */
[----:B------:R-:W-:Y:S02]  /*2760*/  SEL R14, R6, 0xff800000, !P0 ;  /* 0xff800000060e7807 */ /* 0x000fe40004000000 */
        /* <DEDUP_REMOVED lines=8> */
[----:B------:R-:W-:Y:S01]  /*27f0*/  ISETP.GT.AND P1, PT, R8, 0x1, !P0 ;  /* 0x000000010800780c */ /* 0x000fe20004724270 */
[----:B------:R-:W-:-:S04]  /*2800*/  VIADD R7, R9, 0xe ;  /* 0x0000000e09077836 */ /* 0x000fc80000000000 */
[----:B------:R-:W-:-:S08]  /*2810*/  IMAD.WIDE R6, R7, 0x4, R2 ;  /* 0x0000000407067825 */ /* 0x000fd000078e0202 */
[----:B------:R-:W2:Y:S01]  /*2820*/  @P1 LDG.E.64 R4, desc[UR4][R6.64] ;  /* 0x0000000406041981 */ /* 0x000ea2000c1e1b00 */
[----:B------:R-:W-:Y:S02]  /*2830*/  VIADD R11, R9, 0xf ;  /* 0x0000000f090b7836 */ /* 0x000fe40000000000 */
[----:B------:R-:W-:Y:S02]  /*2840*/  IMAD.MOV.U32 R23, RZ, RZ, RZ ;  /* 0x000000ffff177224 */ /* 0x000fe400078e00ff */
[----:B------:R-:W-:Y:S01]  /*2850*/  IMAD.WIDE R10, R11, 0x4, R2 ;  /* 0x000000040b0a7825 */ /* 0x000fe200078e0202 */
[----:B--2---:R-:W-:Y:S02]  /*2860*/  SEL R4, R4, 0xff800000, P1 ;  /* 0xff80000004047807 */ /* 0x004fe40000800000 */
[----:B------:R-:W-:Y:S02]  /*2870*/  SEL R103, R5, 0xff800000, P1 ;  /* 0xff80000005677807 */ /* 0x000fe40000800000 */
[----:B------:R-:W-:-:S13]  /*2880*/  ISETP.GT.AND P1, PT, R8, RZ, !P0 ;  /* 0x000000ff0800720c */ /* 0x000fda0004724270 */
        /* <DEDUP_REMOVED lines=8> */
[----:B------:R-:W-:Y:S02]  /*2910*/  VIADD R15, R9, 0x10 ;  /* 0x00000010090f7836 */ /* 0x000fe40000000000 */
[----:B------:R-:W-:Y:S02]  /*2920*/  IMAD.MOV.U32 R5, RZ, RZ, RZ ;  /* 0x000000ffff057224 */ /* 0x000fe400078e00ff */
[----:B------:R-:W-:Y:S01]  /*2930*/  IMAD.WIDE R14, R15, 0x4, R2 ;  /* 0x000000040f0e7825 */ /* 0x000fe200078e0202 */
[----:B--2---:R-:W-:Y:S02]  /*2940*/  SEL R23, R23, 0xff800000, P1 ;  /* 0xff80000017177807 */ /* 0x004fe40000800000 */
[----:B------:R-:W-:-:S02]  /*2950*/  FSETP.NAN.AND P1, PT, R103, R103, PT ;  /* 0x000000676700720b */ /* 0x000fc40003f28000 */
[----:B------:R-:W-:-:S11]  /*2960*/  FSETP.GEU.AND P2, PT, R4, R23, PT ;  /* 0x000000170400720b */ /* 0x000fd60003f4e000 */
[----:B------:R-:W-:Y:S02]  /*2970*/  @!P1 SEL R103, R103, R100, !P3 ;  /* 0x0000006467679207 */ /* 0x000fe40005800000 */
[----:B------:R-:W-:-:S13]  /*2980*/  FSETP.NAN.AND P1, PT, R23, R23, PT ;  /* 0x000000171700720b */ /* 0x000fda0003f28000 */
[----:B------:R-:W-:Y:S02]  /*2990*/  @!P1 SEL R23, R23, R4, !P2 ;  /* 0x0000000417179207 */ /* 0x000fe40005000000 */
[----:B------:R-:W-:Y:S01]  /*29a0*/  ISETP.GT.AND P1, PT, R12, 0x1, !P0 ;  /* 0x000000010c00780c */ /* 0x000fe20004724270 */
[----:B------:R-:W-:-:S12]  /*29b0*/  IMAD.MOV.U32 R4, RZ, RZ, RZ ;  /* 0x000000ffff047224 */ /* 0x000fd800078e00ff */
        /* <DEDUP_REMOVED lines=16> */
[----:B--2---:R-:W-:Y:S02]  /*2ac0*/  SEL R108, R4, 0xff800000, P1 ;  /* 0xff800000046c7807 */ /* 0x004fe40000800000 */
[----:B------:R-:W-:Y:S02]  /*2ad0*/  FSETP.NAN.AND P1, PT, R5, R5, PT ;  /* 0x000000050500720b */ /* 0x000fe40003f28000 */
[----:B------:R-:W-:-:S11]  /*2ae0*/  FSETP.GEU.AND P2, PT, R7, R108, PT ;  /* 0x0000006c0700720b */ /* 0x000fd60003f4e000 */
[----:B------:R-:W-:Y:S02]  /*2af0*/  @!P1 SEL R5, R5, R16, !P3 ;  /* 0x0000001005059207 */ /* 0x000fe40005800000 */
[----:B------:R-:W-:Y:S01]  /*2b00*/  FSETP.NAN.AND P1, PT, R108, R108, PT ;  /* 0x0000006c6c00720b */ /* 0x000fe20003f28000 */
[----:B------:R-:W-:Y:S02]  /*2b10*/  IMAD.MOV.U32 R4, RZ, RZ, RZ ;  /* 0x000000ffff047224 */ /* 0x000fe400078e00ff */
[----:B------:R-:W-:-:S10]  /*2b20*/  IMAD.WIDE R16, R17, 0x4, R2 ;  /* 0x0000000411107825 */ /* 0x000fd400078e0202 */
[----:B------:R-:W-:Y:S02]  /*2b30*/  @!P1 SEL R108, R108, R7, !P2 ;  /* 0x000000076c6c9207 */ /* 0x000fe40005000000 */
[----:B------:R-:W-:-:S13]  /*2b40*/  ISETP.GT.AND P1, PT, R12, RZ, !P0 ;  /* 0x000000ff0c00720c */ /* 0x000fda0004724270 */
        /* <DEDUP_REMOVED lines=8> */
[----:B------:R-:W-:Y:S02]  /*2bd0*/  CS2R R6, SRZ ;  /* 0x0000000000067805 */ /* 0x000fe4000001ff00 */
[----:B--2---:R-:W-:Y:S02]  /*2be0*/  SEL R18, R4, 0xff800000, P1 ;  /* 0xff80000004127807 */ /* 0x004fe40000800000 */
[----:B------:R-:W-:-:S13]  /*2bf0*/  FSETP.NAN.AND P1, PT, R106, R106, PT ;  /* 0x0000006a6a00720b */ /* 0x000fda0003f28000 */
[----:B------:R-:W-:Y:S02]  /*2c00*/  @!P1 SEL R106, R106, R5, !P2 ;  /* 0x000000056a6a9207 */ /* 0x000fe40005000000 */
[----:B------:R-:W-:-:S06]  /*2c10*/  CS2R R4, SRZ ;  /* 0x0000000000047805 */ /* 0x000fcc000001ff00 */
[----:B------:R1:W2:Y:S01]  /*2c20*/  @P0 LDG.E.128 R4, desc[UR4][R14.64] ;  /* 0x000000040e040981 */ /* 0x0002a2000c1e1d00 */
[-C--:B------:R-:W-:Y:S02]  /*2c30*/  FSETP.NAN.AND P1, PT, R18, R18.reuse, PT ;  /* 0x000000121200720b */ /* 0x080fe40003f28000 */
[----:B------:R-:W-:Y:S02]  /*2c40*/  P2R R105, PR, RZ, 0x4 ;  /* 0x00000004ff697803 */ /* 0x000fe40000000000 */
[----:B------:R-:W-:-:S04]  /*2c50*/  FSETP.GEU.AND P2, PT, R103, R18, PT ;  /* 0x000000126700720b */ /* 0x000fc80003f4e000 */
[----:B------:R-:W-:-:S05]  /*2c60*/  P2R R107, PR, RZ, 0x4 ;  /* 0x00000004ff6b7803 */ /* 0x000fca0000000000 */
[----:B------:R-:W-:Y:S02]  /*2c70*/  @!P1 SEL R18, R18, R103, !P2 ;  /* 0x0000006712129207 */ /* 0x000fe40005000000 */
[----:B------:R-:W-:Y:S01]  /*2c80*/  LOP3.LUT R13, R21, R13, RZ, 0xfc, !PT ;  /* 0x0000000d150d7212 */ /* 0x000fe200078efcff */
[----:B-1----:R-:W-:-:S04]  /*2c90*/  VIADD R15, R9, 0x14 ;  /* 0x00000014090f7836 */ /* 0x002fc80000000000 */
[----:B------:R-:W-:Y:S01]  /*2ca0*/  IMAD.WIDE R14, R15, 0x4, R2 ;  /* 0x000000040f0e7825 */ /* 0x000fe200078e0202 */
[----:B--2---:R-:W-:Y:S02]  /*2cb0*/  SEL R7, R7, 0xff800000, P0 ;  /* 0xff80000007077807 */ /* 0x004fe40000000000 */
[----:B------:R-:W-:Y:S02]  /*2cc0*/  SEL R4, R4, 0xff800000, P0 ;  /* 0xff80000004047807 */ /* 0x000fe40000000000 */
[----:B------:R-:W-:Y:S02]  /*2cd0*/  SEL R5, R5, 0xff800000, P0 ;  /* 0xff80000005057807 */ /* 0x000fe40000000000 */
[----:B------:R-:W-:Y:S02]  /*2ce0*/  SEL R6, R6, 0xff800000, P0 ;  /* 0xff80000006067807 */ /* 0x000fe40000000000 */
[-C--:B------:R-:W-:Y:S02]  /*2cf0*/  FSETP.NAN.AND P0, PT, R7, R7.reuse, PT ;  /* 0x000000070700720b */ /* 0x080fe40003f08000 */
[----:B------:R-:W-:-:S11]  /*2d00*/  FSETP.GEU.AND P2, PT, R108, R7, PT ;  /* 0x000000076c00720b */ /* 0x000fd60003f4e000 */
[----:B------:R-:W-:Y:S02]  /*2d10*/  @!P0 SEL R7, R7, R108, !P2 ;  /* 0x0000006c07078207 */ /* 0x000fe40005000000 */
[-C--:B------:R-:W-:Y:S02]  /*2d20*/  FSETP.NAN.AND P0, PT, R6, R6.reuse, PT ;  /* 0x000000060600720b */ /* 0x080fe40003f08000 */
[----:B------:R-:W-:-:S11]  /*2d30*/  FSETP.GEU.AND P1, PT, R106, R6, PT ;  /* 0x000000066a00720b */ /* 0x000fd60003f2e000 */
[----:B------:R-:W-:Y:S02]  /*2d40*/  @!P0 SEL R6, R6, R106, !P1 ;  /* 0x0000006a06068207 */ /* 0x000fe40004800000 */
[-C--:B------:R-:W-:Y:S02]  /*2d50*/  FSETP.NAN.AND P0, PT, R5, R5.reuse, PT ;  /* 0x000000050500720b */ /* 0x080fe40003f08000 */
[----:B------:R-:W-:-:S11]  /*2d60*/  FSETP.GEU.AND P4, PT, R18, R5, PT ;  /* 0x000000051200720b */ /* 0x000fd60003f8e000 */
[----:B------:R-:W-:Y:S02]  /*2d70*/  @!P0 SEL R5, R5, R18, !P4 ;  /* 0x0000001205058207 */ /* 0x000fe40006000000 */
[----:B------:R-:W-:Y:S01]  /*2d80*/  ISETP.GE.U32.AND P0, PT, R13, 0x8, PT ;  /* 0x000000080d00780c */ /* 0x000fe20003f06070 */
[----:B------:R-:W-:-:S12]  /*2d90*/  IMAD.MOV.U32 R18, RZ, RZ, RZ ;  /* 0x000000ffff127224 */ /* 0x000fd800078e00ff */
[----:B------:R-:W2:Y:S01]  /*2da0*/  @!P0 LDG.E R18, desc[UR4][R14.64] ;  /* 0x000000040e128981 */ /* 0x000ea2000c1e1900 */
[----:B------:R-:W-:Y:S02]  /*2db0*/  FSETP.GEU.AND P5, PT, R23, R4, PT ;  /* 0x000000041700720b */ /* 0x000fe40003fae000 */
[----:B------:R-:W-:Y:S02]  /*2dc0*/  P2R R108, PR, RZ, 0x2 ;  /* 0x00000002ff6c7803 */ /* 0x000fe40000000000 */
[----:B------:R-:W-:Y:S01]  /*2dd0*/  LOP3.LUT R12, R21, R12, RZ, 0xfc, !PT ;  /* 0x0000000c150c7212 */ /* 0x000fe200078efcff */
[----:B------:R-:W-:Y:S01]  /*2de0*/  IMAD.MOV.U32 R13, RZ, RZ, RZ ;  /* 0x000000ffff0d7224 */ /* 0x000fe200078e00ff */
[----:B--2---:R-:W-:Y:S02]  /*2df0*/  SEL R18, R18, 0xff800000, !P0 ;  /* 0xff80000012127807 */ /* 0x004fe40004000000 */
[----:B------:R-:W-:Y:S02]  /*2e00*/  FSETP.NAN.AND P0, PT, R4, R4, PT ;  /* 0x000000040400720b */ /* 0x000fe40003f08000 */
[----:B------:R-:W-:-:S11]  /*2e10*/  FSETP.GEU.AND P1, PT, R7, R18, PT ;  /* 0x000000120700720b */ /* 0x000fd60003f2e000 */
[----:B------:R-:W-:Y:S02]  /*2e20*/  @!P0 SEL R4, R4, R23, !P5 ;  /* 0x0000001704048207 */ /* 0x000fe40006800000 */
[----:B------:R-:W-:-:S13]  /*2e30*/  FSETP.NAN.AND P0, PT, R18, R18, PT ;  /* 0x000000121200720b */ /* 0x000fda0003f08000 */
[----:B------:R-:W-:Y:S02]  /*2e40*/  @!P0 SEL R18, R18, R7, !P1 ;  /* 0x0000000712128207 */ /* 0x000fe40004800000 */
[----:B------:R-:W-:Y:S01]  /*2e50*/  ISETP.GE.U32.AND P0, PT, R12, 0x8, PT ;  /* 0x000000080c00780c */ /* 0x000fe20003f06070 */
[----:B------:R-:W-:-:S04]  /*2e60*/  VIADD R7, R9, 0x13 ;  /* 0x0000001309077836 */ /* 0x000fc80000000000 */
[----:B------:R-:W-:-:S08]  /*2e70*/  IMAD.WIDE R2, R7, 0x4, R2 ;  /* 0x0000000407027825 */ /* 0x000fd000078e0202 */
[----:B------:R1:W2:Y:S01]  /*2e80*/  @!P0 LDG.E R13, desc[UR4][R2.64] ;  /* 0x00000004020d8981 */ /* 0x0002a2000c1e1900 */
[C---:B------:R-:W-:Y:S02]  /*2e90*/  LOP3.LUT R20, R21.reuse, R20, RZ, 0xfc, !PT ;  /* 0x0000001415147212 */ /* 0x040fe400078efcff */
[----:B------:R-:W-:Y:S01]  /*2ea0*/  LOP3.LUT R8, R21, R8, RZ, 0xfc, !PT ;  /* 0x0000000815087212 */ /* 0x000fe200078efcff */
[----:B------:R-:W-:-:S03]  /*2eb0*/  IMAD.MOV.U32 R12, RZ, RZ, RZ ;  /* 0x000000ffff0c7224 */ /* 0x000fc600078e00ff */
[----:B------:R-:W-:Y:S01]  /*2ec0*/  ISETP.GE.U32.AND P6, PT, R8, 0x8, PT ;  /* 0x000000080800780c */ /* 0x000fe20003fc6070 */
[----:B-1----:R-:W-:-:S12]  /*2ed0*/  IMAD.MOV.U32 R3, RZ, RZ, RZ ;  /* 0x000000ffff037224 */ /* 0x002fd800078e00ff */
[----:B------:R-:W3:Y:S01]  /*2ee0*/  @!P6 LDG.E R3, desc[UR4][R16.64] ;  /* 0x000000041003e981 */ /* 0x000ee2000c1e1900 */
[----:B--2---:R-:W-:Y:S02]  /*2ef0*/  SEL R13, R13, 0xff800000, !P0 ;  /* 0xff8000000d0d7807 */ /* 0x004fe40004000000 */
[----:B------:R-:W-:-:S13]  /*2f00*/  ISETP.GE.U32.AND P0, PT, R20, 0x8, PT ;  /* 0x000000081400780c */ /* 0x000fda0003f06070 */
[----:B------:R-:W2:Y:S01]  /*2f10*/  @!P0 LDG.E R12, desc[UR4][R10.64] ;  /* 0x000000040a0c8981 */ /* 0x000ea2000c1e1900 */
[----:B------:R-:W-:Y:S02]  /*2f20*/  P2R R19, PR, RZ, 0x8 ;  /* 0x00000008ff137803 */ /* 0x000fe40000000000 */
[----:B------:R-:W-:Y:S02]  /*2f30*/  P2R R103, PR, RZ, 0x4 ;  /* 0x00000004ff677803 */ /* 0x000fe40000000000 */
[----:B---3--:R-:W-:Y:S02]  /*2f40*/  SEL R3, R3, 0xff800000, !P6 ;  /* 0xff80000003037807 */ /* 0x008fe40007000000 */
[----:B------:R-:W-:Y:S02]  /*2f50*/  P2R R106, PR, RZ, 0x10 ;  /* 0x00000010ff6a7803 */ /* 0x000fe40000000000 */
[----:B------:R-:W-:Y:S02]  /*2f60*/  FSETP.GEU.AND P2, PT, R6, R13, PT ;  /* 0x0000000d0600720b */ /* 0x000fe40003f4e000 */
[----:B------:R-:W-:-:S02]  /*2f70*/  FSETP.NAN.AND P4, PT, R3, R3, PT ;  /* 0x000000030300720b */ /* 0x000fc40003f88000 */
[----:B--2---:R-:W-:Y:S02]  /*2f80*/  SEL R12, R12, 0xff800000, !P0 ;  /* 0xff8000000c0c7807 */ /* 0x004fe40004000000 */
[----:B------:R-:W-:Y:S02]  /*2f90*/  FSETP.NAN.AND P0, PT, R13, R13, PT ;  /* 0x0000000d0d00720b */ /* 0x000fe40003f08000 */
[----:B------:R-:W-:-:S11]  /*2fa0*/  FSETP.NAN.AND P3, PT, R12, R12, PT ;  /* 0x0000000c0c00720b */ /* 0x000fd60003f68000 */
[----:B------:R-:W-:Y:S02]  /*2fb0*/  @!P0 SEL R13, R13, R6, !P2 ;  /* 0x000000060d0d8207 */ /* 0x000fe40005000000 */
[----:B------:R-:W-:-:S04]  /*2fc0*/  FSETP.GEU.AND P0, PT, R5, R12, PT ;  /* 0x0000000c0500720b */ /* 0x000fc80003f0e000 */
[----:B------:R-:W-:Y:S02]  /*2fd0*/  @!P3 SEL R12, R12, R5, !P0 ;  /* 0x000000050c0cb207 */ /* 0x000fe40004000000 */
[----:B------:R-:W-:-:S04]  /*2fe0*/  FSETP.GEU.AND P3, PT, R4, R3, PT ;  /* 0x000000030400720b */ /* 0x000fc80003f6e000 */
[----:B------:R-:W-:Y:S02]  /*2ff0*/  @!P4 SEL R3, R3, R4, !P3 ;  /* 0x000000040303c207 */ /* 0x000fe40005800000 */
[----:B------:R-:W-:-:S06]  /*3000*/  CS2R R4, SRZ ;  /* 0x0000000000047805 */ /* 0x000fcc000001ff00 */
[----:B------:R-:W2:Y:S01]  /*3010*/  @!P6 LDG.E.64 R4, desc[UR4][R10.64] ;  /* 0x000000040a04e981 */ /* 0x000ea2000c1e1b00 */
[----:B------:R-:W-:Y:S02]  /*3020*/  LOP3.LUT R0, R21, R0, RZ, 0xfc, !PT ;  /* 0x0000000015007212 */ /* 0x000fe400078efcff */
[----:B------:R-:W-:Y:S02]  /*3030*/  CS2R R6, SRZ ;  /* 0x0000000000067805 */ /* 0x000fe4000001ff00 */
[----:B------:R-:W-:Y:S02]  /*3040*/  P2R R110, PR, RZ, 0x1 ;  /* 0x00000001ff6e7803 */ /* 0x000fe40000000000 */
[----:B------:R-:W-:-:S04]  /*3050*/  ISETP.NE.AND P0, PT, R32, RZ, PT ;  /* 0x000000ff2000720c */ /* 0x000fc80003f05270 */
        /* <DEDUP_REMOVED lines=21> */
[----:B------:R-:W-:Y:S02]  /*31b0*/  ISETP.NE.AND P0, PT, R54, RZ, PT ;  /* 0x000000ff3600720c */ /* 0x000fe40003f05270 */
[----:B--2---:R-:W-:Y:S02]  /*31c0*/  SEL R4, R4, 0xff800000, !P6 ;  /* 0xff80000004047807 */ /* 0x004fe40007000000 */
[----:B------:R-:W-:Y:S02]  /*31d0*/  SEL R5, R5, 0xff800000, !P6 ;  /* 0xff80000005057807 */ /* 0x000fe40007000000 */
[----:B------:R-:W-:-:S13]  /*31e0*/  ISETP.GE.U32.AND P6, PT, R0, 0x8, PT ;  /* 0x000000080000780c */ /* 0x000fda0003fc6070 */
[----:B------:R-:W2:Y:S01]  /*31f0*/  @!P6 LDG.E.64 R6, desc[UR4][R14.64] ;  /* 0x000000040e06e981 */ /* 0x000ea2000c1e1b00 */
        /* <DEDUP_REMOVED lines=10> */
[----:B------:R-:W-:Y:S02]  /*32a0*/  SEL R0, RZ, 0x1, !P0 ;  /* 0x00000001ff007807 */ /* 0x000fe40004000000 */
[----:B------:R-:W-:-:S04]  /*32b0*/  ISETP.NE.AND P0, PT, R2, RZ, PT ;  /* 0x000000ff0200720c */ /* 0x000fc80003f05270 */
[----:B------:R-:W-:Y:S02]  /*32c0*/  SEL R2, RZ, 0x1, !P0 ;  /* 0x00000001ff027807 */ /* 0x000fe40004000000 */
[----:B------:R-:W-:-:S04]  /*32d0*/  ISETP.NE.AND P0, PT, R8, RZ, PT ;  /* 0x000000ff0800720c */ /* 0x000fc80003f05270 */
[----:B------:R-:W-:Y:S02]  /*32e0*/  SEL R10, RZ, 0x1, !P0 ;  /* 0x00000001ff0a7807 */ /* 0x000fe40004000000 */
[----:B------:R-:W-:-:S04]  /*32f0*/  ISETP.NE.AND P0, PT, R40, RZ, PT ;  /* 0x000000ff2800720c */ /* 0x000fc80003f05270 */
[----:B------:R-:W-:Y:S02]  /*3300*/  SEL R8, RZ, 0x1, !P0 ;  /* 0x00000001ff087807 */ /* 0x000fe40004000000 */
[----:B------:R-:W-:-:S04]  /*3310*/  ISETP.NE.AND P0, PT, R41, RZ, PT ;  /* 0x000000ff2900720c */ /* 0x000fc80003f05270 */
[----:B------:R-:W-:Y:S02]  /*3320*/  SEL R0, R0, 0x2, P0 ;  /* 0x0000000200007807 */ /* 0x000fe40000000000 */
        /* <DEDUP_REMOVED lines=16> */
[----:B------:R-:W-:Y:S02]  /*3430*/  ISETP.NE.AND P0, PT, R43, RZ, PT ;  /* 0x000000ff2b00720c */ /* 0x000fe40003f05270 */
[----:B------:R-:W-:Y:S02]  /*3440*/  P2R R109, PR, RZ, 0x2 ;  /* 0x00000002ff6d7803 */ /* 0x000fe40000000000 */
[----:B------:R-:W-:Y:S02]  /*3450*/  ISETP.NE.AND P1, PT, R33, RZ, PT ;  /* 0x000000ff2100720c */ /* 0x000fe40003f25270 */
[----:B------:R-:W-:Y:S02]  /*3460*/  P2R R33, PR, RZ, 0x8 ;  /* 0x00000008ff217803 */ /* 0x000fe40000000000 */
[----:B------:R-:W-:-:S02]  /*3470*/  ISETP.NE.AND P3, PT, R39, RZ, PT ;  /* 0x000000ff2700720c */ /* 0x000fc40003f65270 */
[----:B------:R-:W-:Y:S02]  /*3480*/  P2R R23, PR, RZ, 0x20 ;  /* 0x00000020ff177803 */ /* 0x000fe40000000000 */
[----:B------:R-:W-:Y:S02]  /*3490*/  ISETP.NE.AND P5, PT, R37, RZ, PT ;  /* 0x000000ff2500720c */ /* 0x000fe40003fa5270 */
[----:B------:R-:W-:Y:S02]  /*34a0*/  P2R R20, PR, RZ, 0x4 ;  /* 0x00000004ff147803 */ /* 0x000fe40000000000 */
[----:B------:R-:W-:Y:S02]  /*34b0*/  ISETP.NE.AND P2, PT, R36, RZ, PT ;  /* 0x000000ff2400720c */ /* 0x000fe40003f45270 */
[----:B------:R-:W-:Y:S02]  /*34c0*/  SEL R2, R2, 0x4, P0 ;  /* 0x0000000402027807 */ /* 0x000fe40000000000 */
[----:B------:R-:W-:-:S04]  /*34d0*/  ISETP.NE.AND P0, PT, R32, RZ, PT ;  /* 0x000000ff2000720c */ /* 0x000fc80003f05270 */
[----:B------:R-:W-:Y:S02]  /*34e0*/  SEL R10, R10, 0x4, P0 ;  /* 0x000000040a0a7807 */ /* 0x000fe40000000000 */
[----:B------:R-:W-:-:S04]  /*34f0*/  ISETP.NE.AND P0, PT, R17, RZ, PT ;  /* 0x000000ff1100720c */ /* 0x000fc80003f05270 */
[----:B------:R-:W-:Y:S02]  /*3500*/  SEL R8, R8, 0x4, P0 ;  /* 0x0000000408087807 */ /* 0x000fe40000000000 */
[----:B------:R-:W-:Y:S02]  /*3510*/  ISETP.NE.AND P0, PT, R16, RZ, PT ;  /* 0x000000ff1000720c */ /* 0x000fe40003f05270 */
[----:B------:R-:W-:Y:S02]  /*3520*/  SEL R8, R8, 0x5, P2 ;  /* 0x0000000508087807 */ /* 0x000fe40001000000 */
[----:B------:R-:W-:Y:S02]  /*3530*/  SEL R2, R2, 0x5, P3 ;  /* 0x0000000502027807 */ /* 0x000fe40001800000 */
[----:B------:R-:W-:Y:S02]  /*3540*/  ISETP.NE.AND P4, PT, R51, RZ, PT ;  /* 0x000000ff3300720c */ /* 0x000fe40003f85270 */
[----:B------:R-:W-:-:S02]  /*3550*/  SEL R2, R2, 0x6, P5 ;  /* 0x0000000602027807 */ /* 0x000fc40002800000 */
[----:B------:R-:W-:-:S04]  /*3560*/  SEL R10, R10, 0x5, P0 ;  /* 0x000000050a0a7807 */ /* 0x000fc80000000000 */
[----:B------:R-:W-:Y:S02]  /*3570*/  SEL R10, R10, 0x6, P4 ;  /* 0x000000060a0a7807 */ /* 0x000fe40002000000 */
[----:B--2---:R-:W-:Y:S02]  /*3580*/  SEL R6, R6, 0xff800000, !P6 ;  /* 0xff80000006067807 */ /* 0x004fe40007000000 */
[----:B------:R-:W-:Y:S02]  /*3590*/  SEL R7, R7, 0xff800000, !P6 ;  /* 0xff80000007077807 */ /* 0x000fe40007000000 */
[----:B------:R-:W-:-:S04]  /*35a0*/  ISETP.NE.AND P6, PT, R22, RZ, PT ;  /* 0x000000ff1600720c */ /* 0x000fc80003fc5270 */
[----:B------:R-:W-:Y:S02]  /*35b0*/  SEL R0, R0, 0x5, P6 ;  /* 0x0000000500007807 */ /* 0x000fe40003000000 */
        /* <DEDUP_REMOVED lines=49> */
[----:B------:R-:W-:Y:S02]  /*38d0*/  SEL R0, R0, 0x6, P1 ;  /* 0x0000000600007807 */ /* 0x000fe40000800000 */
        /* <DEDUP_REMOVED lines=42> */
[----:B------:R-:W-:Y:S02]  /*3b80*/  ISETP.NE.AND P3, PT, R76, RZ, PT ;  /* 0x000000ff4c00720c */ /* 0x000fe40003f65270 */
[----:B------:R-:W-:-:S04]  /*3b90*/  SEL R0, R0, 0xc, P6 ;  /* 0x0000000c00007807 */ /* 0x000fc80003000000 */
[----:B------:R-:W-:Y:S02]  /*3ba0*/  SEL R0, R0, 0xd, P3 ;  /* 0x0000000d00007807 */ /* 0x000fe40001800000 */
[----:B------:R-:W-:Y:S02]  /*3bb0*/  ISETP.NE.AND P3, PT, R104, RZ, PT ;  /* 0x000000ff6800720c */ /* 0x000fe40003f65270 */
[----:B------:R-:W-:Y:S02]  /*3bc0*/  ISETP.NE.AND P6, PT, R47, RZ, PT ;  /* 0x000000ff2f00720c */ /* 0x000fe40003fc5270 */
[----:B------:R-:W-:Y:S02]  /*3bd0*/  P2R R40, PR, RZ, 0x8 ;  /* 0x00000008ff287803 */ /* 0x000fe40000000000 */
[----:B------:R-:W-:Y:S02]  /*3be0*/  ISETP.NE.AND P3, PT, R101, RZ, PT ;  /* 0x000000ff6500720c */ /* 0x000fe40003f65270 */
[----:B------:R-:W-:-:S02]  /*3bf0*/  SEL R2, R2, 0xc, P6 ;  /* 0x0000000c02027807 */ /* 0x000fc40003000000 */
[----:B------:R-:W-:Y:S02]  /*3c00*/  P2R R39, PR, RZ, 0x8 ;  /* 0x00000008ff277803 */ /* 0x000fe40000000000 */
[----:B------:R-:W-:Y:S02]  /*3c10*/  ISETP.NE.AND P3, PT, R99, RZ, PT ;  /* 0x000000ff6300720c */ /* 0x000fe40003f65270 */
[----:B------:R-:W-:Y:S02]  /*3c20*/  ISETP.NE.AND P6, PT, R14, RZ, PT ;  /* 0x000000ff0e00720c */ /* 0x000fe40003fc5270 */
[----:B------:R-:W-:Y:S02]  /*3c30*/  P2R R38, PR, RZ, 0x8 ;  /* 0x00000008ff267803 */ /* 0x000fe40000000000 */
[----:B------:R-:W-:Y:S02]  /*3c40*/  SEL R10, R10, 0xc, P6 ;  /* 0x0000000c0a0a7807 */ /* 0x000fe40003000000 */
[----:B------:R-:W-:-:S02]  /*3c50*/  ISETP.NE.AND P3, PT, R95, RZ, PT ;  /* 0x000000ff5f00720c */ /* 0x000fc40003f65270 */
[----:B------:R-:W-:Y:S02]  /*3c60*/  ISETP.NE.AND P6, PT, R11, RZ, PT ;  /* 0x000000ff0b00720c */ /* 0x000fe40003fc5270 */
[----:B------:R-:W-:Y:S02]  /*3c70*/  P2R R37, PR, RZ, 0x8 ;  /* 0x00000008ff257803 */ /* 0x000fe40000000000 */
[----:B------:R-:W-:Y:S02]  /*3c80*/  SEL R8, R8, 0xc, P6 ;  /* 0x0000000c08087807 */ /* 0x000fe40003000000 */
[----:B------:R-:W-:Y:S02]  /*3c90*/  ISETP.NE.AND P3, PT, R96, RZ, PT ;  /* 0x000000ff6000720c */ /* 0x000fe40003f65270 */
[----:B------:R-:W-:Y:S02]  /*3ca0*/  ISETP.NE.AND P6, PT, R86, RZ, PT ;  /* 0x000000ff5600720c */ /* 0x000fe40003fc5270 */
[----:B------:R-:W-:-:S02]  /*3cb0*/  P2R R36, PR, RZ, 0x8 ;  /* 0x00000008ff247803 */ /* 0x000fc40000000000 */
[----:B------:R-:W-:Y:S02]  /*3cc0*/  P2R R22, PR, RZ, 0x40 ;  /* 0x00000040ff167803 */ /* 0x000fe40000000000 */
[----:B------:R-:W-:Y:S02]  /*3cd0*/  ISETP.NE.AND P3, PT, R97, RZ, PT ;  /* 0x000000ff6100720c */ /* 0x000fe40003f65270 */
[----:B------:R-:W-:Y:S02]  /*3ce0*/  ISETP.NE.AND P6, PT, R80, RZ, PT ;  /* 0x000000ff5000720c */ /* 0x000fe40003fc5270 */
[----:B------:R-:W-:Y:S02]  /*3cf0*/  P2R R35, PR, RZ, 0x8 ;  /* 0x00000008ff237803 */ /* 0x000fe40000000000 */
[----:B------:R-:W-:Y:S02]  /*3d00*/  P2R R21, PR, RZ, 0x40 ;  /* 0x00000040ff157803 */ /* 0x000fe40000000000 */
[----:B------:R-:W-:-:S02]  /*3d10*/  ISETP.NE.AND P3, PT, R98, RZ, PT ;  /* 0x000000ff6200720c */ /* 0x000fc40003f65270 */
[----:B------:R-:W-:Y:S02]  /*3d20*/  ISETP.NE.AND P6, PT, R82, RZ, PT ;  /* 0x000000ff5200720c */ /* 0x000fe40003fc5270 */
[----:B------:R-:W-:Y:S02]  /*3d30*/  P2R R34, PR, RZ, 0x8 ;  /* 0x00000008ff227803 */ /* 0x000fe40000000000 */
[----:B------:R-:W-:Y:S02]  /*3d40*/  P2R R17, PR, RZ, 0x40 ;  /* 0x00000040ff117803 */ /* 0x000fe40000000000 */
        /* <DEDUP_REMOVED lines=14> */
[----:B------:R-:W-:-:S02]  /*3e30*/  ISETP.NE.AND P2, PT, R67, RZ, PT ;  /* 0x000000ff4300720c */ /* 0x000fc40003f45270 */
[----:B------:R-:W-:Y:S02]  /*3e40*/  P2R R29, PR, RZ, 0x8 ;  /* 0x00000008ff1d7803 */ /* 0x000fe40000000000 */
[----:B------:R-:W-:Y:S02]  /*3e50*/  P2R R11, PR, RZ, 0x40 ;  /* 0x00000040ff0b7803 */ /* 0x000fe40000000000 */
[----:B------:R-:W-:Y:S02]  /*3e60*/  ISETP.NE.AND P3, PT, R87, RZ, PT ;  /* 0x000000ff5700720c */ /* 0x000fe40003f65270 */
[----:B------:R-:W-:Y:S02]  /*3e70*/  SEL R10, R10, 0xd, P2 ;  /* 0x0000000d0a0a7807 */ /* 0x000fe40001000000 */
[----:B------:R-:W-:Y:S02]  /*3e80*/  ISETP.NE.AND P6, PT, R72, RZ, PT ;  /* 0x000000ff4800720c */ /* 0x000fe40003fc5270 */
[----:B------:R-:W-:-:S02]  /*3e90*/  ISETP.NE.AND P1, PT, R75, RZ, PT ;  /* 0x000000ff4b00720c */ /* 0x000fc40003f25270 */
[----:B------:R-:W-:Y:S02]  /*3ea0*/  P2R R28, PR, RZ, 0x8 ;  /* 0x00000008ff1c7803 */ /* 0x000fe40000000000 */
[----:B------:R-:W-:Y:S02]  /*3eb0*/  ISETP.NE.AND P3, PT, R88, RZ, PT ;  /* 0x000000ff5800720c */ /* 0x000fe40003f65270 */
[----:B------:R-:W-:Y:S02]  /*3ec0*/  SEL R10, R10, 0xe, P6 ;  /* 0x0000000e0a0a7807 */ /* 0x000fe40003000000 */
[----:B------:R-:W-:Y:S02]  /*3ed0*/  SEL R8, R8, 0xd, P1 ;  /* 0x0000000d08087807 */ /* 0x000fe40000800000 */
[----:B------:R-:W-:Y:S02]  /*3ee0*/  ISETP.NE.AND P6, PT, R11, RZ, PT ;  /* 0x000000ff0b00720c */ /* 0x000fe40003fc5270 */
[----:B------:R-:W-:-:S02]  /*3ef0*/  ISETP.NE.AND P5, PT, R77, RZ, PT ;  /* 0x000000ff4d00720c */ /* 0x000fc40003fa5270 */
[----:B------:R-:W-:Y:S02]  /*3f00*/  ISETP.NE.AND P0, PT, R73, RZ, PT ;  /* 0x000000ff4900720c */ /* 0x000fe40003f05270 */
[----:B------:R-:W-:Y:S02]  /*3f10*/  P2R R27, PR, RZ, 0x8 ;  /* 0x00000008ff1b7803 */ /* 0x000fe40000000000 */
[----:B------:R-:W-:Y:S02]  /*3f20*/  ISETP.NE.AND P3, PT, R89, RZ, PT ;  /* 0x000000ff5900720c */ /* 0x000fe40003f65270 */
[----:B------:R-:W-:Y:S02]  /*3f30*/  SEL R8, R8, 0xe, P6 ;  /* 0x0000000e08087807 */ /* 0x000fe40003000000 */
[----:B------:R-:W-:Y:S02]  /*3f40*/  SEL R0, R0, 0xe, P5 ;  /* 0x0000000e00007807 */ /* 0x000fe40002800000 */
[----:B------:R-:W-:-:S02]  /*3f50*/  ISETP.NE.AND P6, PT, R14, RZ, PT ;  /* 0x000000ff0e00720c */ /* 0x000fc40003fc5270 */
[----:B------:R-:W-:Y:S02]  /*3f60*/  ISETP.NE.AND P4, PT, R78, RZ, PT ;  /* 0x000000ff4e00720c */ /* 0x000fe40003f85270 */
[----:B------:R-:W-:Y:S02]  /*3f70*/  SEL R2, R2, 0xd, P0 ;  /* 0x0000000d02027807 */ /* 0x000fe40000000000 */
[----:B------:R-:W-:Y:S02]  /*3f80*/  P2R R26, PR, RZ, 0x8 ;  /* 0x00000008ff1a7803 */ /* 0x000fe40000000000 */
[----:B------:R-:W-:Y:S02]  /*3f90*/  ISETP.NE.AND P3, PT, R90, RZ, PT ;  /* 0x000000ff5a00720c */ /* 0x000fe40003f65270 */
[----:B------:R-:W-:Y:S02]  /*3fa0*/  SEL R0, R0, 0xf, P6 ;  /* 0x0000000f00007807 */ /* 0x000fe40003000000 */
[----:B------:R-:W-:-:S02]  /*3fb0*/  SEL R2, R2, 0xe, P4 ;  /* 0x0000000e02027807 */ /* 0x000fc40002000000 */
[----:B------:R-:W-:Y:S02]  /*3fc0*/  ISETP.NE.AND P6, PT, R15, RZ, PT ;  /* 0x000000ff0f00720c */ /* 0x000fe40003fc5270 */
[----:B------:R-:W-:Y:S02]  /*3fd0*/  P2R R25, PR, RZ, 0x8 ;  /* 0x00000008ff197803 */ /* 0x000fe40000000000 */
[----:B------:R-:W-:Y:S02]  /*3fe0*/  ISETP.NE.AND P3, PT, R83, RZ, PT ;  /* 0x000000ff5300720c */ /* 0x000fe40003f65270 */
[----:B------:R-:W-:Y:S02]  /*3ff0*/  SEL R2, R2, 0xf, P6 ;  /* 0x0000000f02027807 */ /* 0x000fe40003000000 */
[----:B------:R-:W-:Y:S02]  /*4000*/  ISETP.NE.AND P6, PT, R16, RZ, PT ;  /* 0x000000ff1000720c */ /* 0x000fe40003fc5270 */
[----:B------:R-:W-:-:S02]  /*4010*/  P2R R24, PR, RZ, 0x8 ;  /* 0x00000008ff187803 */ /* 0x000fc40000000000 */
[----:B------:R-:W-:Y:S02]  /*4020*/  ISETP.NE.AND P3, PT, R84, RZ, PT ;  /* 0x000000ff5400720c */ /* 0x000fe40003f65270 */
[----:B------:R-:W-:Y:S02]  /*4030*/  SEL R10, R10, 0xf, P6 ;  /* 0x0000000f0a0a7807 */ /* 0x000fe40003000000 */
[----:B------:R-:W-:Y:S02]  /*4040*/  ISETP.NE.AND P6, PT, R17, RZ, PT ;  /* 0x000000ff1100720c */ /* 0x000fe40003fc5270 */
[----:B------:R-:W-:Y:S02]  /*4050*/  SEL R10, R10, 0x10, P3 ;  /* 0x000000100a0a7807 */ /* 0x000fe40001800000 */
[----:B------:R-:W-:Y:S02]  /*4060*/  SEL R8, R8, 0xf, P6 ;  /* 0x0000000f08087807 */ /* 0x000fe40003000000 */
[----:B------:R-:W-:-:S02]  /*4070*/  ISETP.NE.AND P3, PT, R24, RZ, PT ;  /* 0x000000ff1800720c */ /* 0x000fc40003f65270 */
[----:B------:R-:W-:Y:S02]  /*4080*/  ISETP.NE.AND P6, PT, R21, RZ, PT ;  /* 0x000000ff1500720c */ /* 0x000fe40003fc5270 */
[----:B------:R-:W-:Y:S02]  /*4090*/  SEL R8, R8, 0x10, P3 ;  /* 0x0000001008087807 */ /* 0x000fe40001800000 */
[----:B------:R-:W-:Y:S02]  /*40a0*/  SEL R0, R0, 0x10, P6 ;  /* 0x0000001000007807 */ /* 0x000fe40003000000 */
[----:B------:R-:W-:Y:S02]  /*40b0*/  ISETP.NE.AND P3, PT, R25, RZ, PT ;  /* 0x000000ff1900720c */ /* 0x000fe40003f65270 */
[----:B------:R-:W-:Y:S02]  /*40c0*/  ISETP.NE.AND P6, PT, R22, RZ, PT ;  /* 0x000000ff1600720c */ /* 0x000fe40003fc5270 */
[----:B------:R-:W-:-:S02]  /*40d0*/  SEL R0, R0, 0x11, P3 ;  /* 0x0000001100007807 */ /* 0x000fc40001800000 */
        /* <DEDUP_REMOVED lines=29> */
[----:B------:R-:W-:Y:S02]  /*42b0*/  ISETP.NE.AND P5, PT, R102, RZ, PT ;  /* 0x000000ff6600720c */ /* 0x000fe40003fa5270 */
[----:B------:R-:W-:Y:S02]  /*42c0*/  SEL R10, R10, 0x14, P3 ;  /* 0x000000140a0a7807 */ /* 0x000fe40001800000 */
[----:B------:R-:W-:-:S02]  /*42d0*/  ISETP.NE.AND P2, PT, R100, RZ, PT ;  /* 0x000000ff6400720c */ /* 0x000fc40003f45270 */
[----:B------:R-:W-:Y:S02]  /*42e0*/  ISETP.NE.AND P4, PT, R105, RZ, PT ;  /* 0x000000ff6900720c */ /* 0x000fe40003f85270 */
[----:B------:R-:W-:Y:S02]  /*42f0*/  SEL R8, R8, 0x14, P0 ;  /* 0x0000001408087807 */ /* 0x000fe40000000000 */
[----:B------:R-:W-:Y:S02]  /*4300*/  ISETP.NE.AND P1, PT, R107, RZ, PT ;  /* 0x000000ff6b00720c */ /* 0x000fe40003f25270 */
[----:B------:R-:W-:Y:S02]  /*4310*/  SEL R10, R10, 0x15, P5 ;  /* 0x000000150a0a7807 */ /* 0x000fe40002800000 */
[----:B------:R-:W-:Y:S02]  /*4320*/  SEL R0, R0, 0x15, P2 ;  /* 0x0000001500007807 */ /* 0x000fe40001000000 */
[----:B------:R-:W-:-:S02]  /*4330*/  ISETP.NE.AND P5, PT, R23, RZ, PT ;  /* 0x000000ff1700720c */ /* 0x000fc40003fa5270 */
[----:B------:R-:W-:Y:S02]  /*4340*/  SEL R8, R8, 0x15, P4 ;  /* 0x0000001508087807 */ /* 0x000fe40002000000 */
[----:B------:R-:W-:Y:S02]  /*4350*/  SEL R2, R2, 0x15, P1 ;  /* 0x0000001502027807 */ /* 0x000fe40000800000 */
[----:B------:R-:W-:Y:S02]  /*4360*/  ISETP.NE.AND P4, PT, R106, RZ, PT ;  /* 0x000000ff6a00720c */ /* 0x000fe40003f85270 */
[----:B------:R-:W-:Y:S02]  /*4370*/  SEL R0, R0, 0x16, P5 ;  /* 0x0000001600007807 */ /* 0x000fe40002800000 */
[----:B------:R-:W-:Y:S02]  /*4380*/  ISETP.NE.AND P5, PT, R103, RZ, PT ;  /* 0x000000ff6700720c */ /* 0x000fe40003fa5270 */
[----:B------:R-:W-:-:S02]  /*4390*/  SEL R2, R2, 0x16, P4 ;  /* 0x0000001602027807 */ /* 0x000fc40002000000 */
[-C--:B------:R-:W-:Y:S02]  /*43a0*/  FSETP.NAN.AND P4, PT, R4, R4.reuse, PT ;  /* 0x000000040400720b */ /* 0x080fe40003f88000 */
[----:B------:R-:W-:Y:S02]  /*43b0*/  SEL R14, R10, 0x16, P5 ;  /* 0x000000160a0e7807 */ /* 0x000fe40002800000 */
[----:B------:R-:W1:Y:S01]  /*43c0*/  LDC.64 R10, c[0x0][0x218] ;  /* 0x00008600ff0a7b82 */ /* 0x000e620000000a00 */
[----:B------:R-:W-:Y:S02]  /*43d0*/  ISETP.NE.AND P6, PT, R108, RZ, PT ;  /* 0x000000ff6c00720c */ /* 0x000fe40003fc5270 */
[----:B------:R-:W-:Y:S02]  /*43e0*/  ISETP.NE.AND P2, PT, R20, RZ, PT ;  /* 0x000000ff1400720c */ /* 0x000fe40003f45270 */
[----:B------:R-:W-:Y:S02]  /*43f0*/  ISETP.NE.AND P1, PT, R109, RZ, PT ;  /* 0x000000ff6d00720c */ /* 0x000fe40003f25270 */
[----:B------:R-:W-:-:S02]  /*4400*/  FSETP.GEU.AND P5, PT, R3, R4, PT ;  /* 0x000000040300720b */ /* 0x000fc40003fae000 */
[----:B------:R-:W-:Y:S02]  /*4410*/  SEL R8, R8, 0x16, P6 ;  /* 0x0000001608087807 */ /* 0x000fe40003000000 */
[----:B------:R-:W-:Y:S02]  /*4420*/  ISETP.NE.AND P3, PT, R33, RZ, PT ;  /* 0x000000ff2100720c */ /* 0x000fe40003f65270 */
[----:B------:R-:W-:Y:S02]  /*4430*/  ISETP.NE.AND P0, PT, R110, RZ, PT ;  /* 0x000000ff6e00720c */ /* 0x000fe40003f05270 */
[----:B------:R-:W-:Y:S02]  /*4440*/  @!P4 SEL R4, R4, R3, !P5 ;  /* 0x000000030404c207 */ /* 0x000fe40006800000 */
[----:B------:R-:W-:Y:S02]  /*4450*/  SEL R14, R14, 0x17, P1 ;  /* 0x000000170e0e7807 */ /* 0x000fe40000800000 */
[----:B------:R-:W-:-:S02]  /*4460*/  SEL R8, R8, 0x17, P2 ;  /* 0x0000001708087807 */ /* 0x000fc40001000000 */
[----:B------:R-:W-:Y:S02]  /*4470*/  FSETP.NAN.AND P4, PT, R5, R5, PT ;  /* 0x000000050500720b */ /* 0x000fe40003f88000 */
[----:B------:R-:W-:Y:S02]  /*4480*/  FSETP.NAN.AND P1, PT, R7, R7, PT ;  /* 0x000000070700720b */ /* 0x000fe40003f28000 */
[----:B------:R-:W-:Y:S02]  /*4490*/  FSETP.NAN.AND P2, PT, R6, R6, PT ;  /* 0x000000060600720b */ /* 0x000fe40003f48000 */
[----:B------:R-:W-:Y:S02]  /*44a0*/  SEL R2, R2, 0x17, P0 ;  /* 0x0000001702027807 */ /* 0x000fe40000000000 */
[----:B------:R-:W-:Y:S02]  /*44b0*/  SEL R0, R0, 0x17, P3 ;  /* 0x0000001700007807 */ /* 0x000fe40001800000 */
[----:B------:R-:W-:-:S02]  /*44c0*/  FSETP.GEU.AND P6, PT, R12, R5, PT ;  /* 0x000000050c00720b */ /* 0x000fc40003fce000 */
[----:B------:R-:W-:Y:S02]  /*44d0*/  FSETP.GEU.AND P3, PT, R18, R7, PT ;  /* 0x000000071200720b */ /* 0x000fe40003f6e000 */
[----:B------:R-:W-:Y:S02]  /*44e0*/  FSETP.GEU.AND P0, PT, R13, R6, PT ;  /* 0x000000060d00720b */ /* 0x000fe40003f0e000 */
[----:B------:R-:W-:Y:S02]  /*44f0*/  SEL R3, R2, 0x18, P6 ;  /* 0x0000001802037807 */ /* 0x000fe40003000000 */
[----:B------:R-:W-:Y:S02]  /*4500*/  SEL R0, R0, 0x18, P5 ;  /* 0x0000001800007807 */ /* 0x000fe40002800000 */
[----:B------:R-:W-:Y:S02]  /*4510*/  SEL R15, R14, 0x18, P3 ;  /* 0x000000180e0f7807 */ /* 0x000fe40001800000 */
[----:B------:R-:W-:-:S02]  /*4520*/  SEL R2, R8, 0x18, P0 ;  /* 0x0000001808027807 */ /* 0x000fc40000000000 */
[----:B------:R-:W-:Y:S02]  /*4530*/  IADD3 R8, P5, R9, UR6, RZ ;  /* 0x0000000609087c10 */ /* 0x000fe4000ffbe0ff */
[----:B------:R-:W-:Y:S02]  /*4540*/  PRMT R0, R0, 0x3340, R3 ;  /* 0x0000334000007816 */ /* 0x000fe40000000003 */
[----:B------:R-:W-:Y:S01]  /*4550*/  PRMT R15, R2, 0x3340, R15 ;  /* 0x00003340020f7816 */ /* 0x000fe2000000000f */
[----:B-1----:R-:W-:Y:S01]  /*4560*/  IMAD.WIDE R2, R9, 0x4, R10 ;  /* 0x0000000409027825 */ /* 0x002fe200078e020a */
[----:B------:R-:W-:Y:S02]  /*4570*/  @!P4 SEL R5, R5, R12, !P6 ;  /* 0x0000000c0505c207 */ /* 0x000fe40007000000 */
[----:B------:R-:W-:Y:S02]  /*4580*/  @!P1 SEL R7, R7, R18, !P3 ;  /* 0x0000001207079207 */ /* 0x000fe40005800000 */
[----:B------:R-:W-:-:S02]  /*4590*/  @!P2 SEL R6, R6, R13, !P0 ;  /* 0x0000000d0606a207 */ /* 0x000fc40004000000 */
[----:B------:R-:W-:Y:S02]  /*45a0*/  LEA.HI.X.SX32 R9, R9, UR7, 0x1, P5 ;  /* 0x0000000709097c11 */ /* 0x000fe4000a8f0eff */
[----:B------:R-:W-:Y:S01]  /*45b0*/  PRMT R15, R0, 0x5410, R15 ;  /* 0x00005410000f7816 */ /* 0x000fe2000000000f */
[----:B------:R-:W-:Y:S04]  /*45c0*/  STG.E.128 desc[UR4][R2.64], R4 ;  /* 0x0000000402007986 */ /* 0x000fe8000c101d04 */
[----:B------:R-:W-:Y:S01]  /*45d0*/  STG.E desc[UR4][R8.64], R15 ;  /* 0x0000000f08007986 */ /* 0x000fe2000c101904 */
[----:B------:R-:W-:Y:S05]  /*45e0*/  EXIT ;  /* 0x000000000000794d */ /* 0x000fea0003800000 */
.L_x_0:
[----:B------:R-:W-:-:S00]  /*45f0*/  BRA `(.L_x_0) ;  /* 0xfffffffc00fc7947 */ /* 0x000fc0000383ffff */
[----:B------:R-:W-:-:S00]  /*4600*/  NOP ;  /* 0x0000000000007918 */ /* 0x000fc00000000000 */
[----:B------:R-:W-:-:S00]  /*4610*/  NOP ;  /* 0x0000000000007918 */ /* 0x000fc00000000000 */
[----:B------:R-:W-:-:S00]  /*4620*/  NOP ;  /* 0x0000000000007918 */ /* 0x000fc00000000000 */
[----:B------:R-:W-:-:S00]  /*4630*/  NOP ;  /* 0x0000000000007918 */ /* 0x000fc00000000000 */
[----:B------:R-:W-:-:S00]  /*4640*/  NOP ;  /* 0x0000000000007918 */ /* 0x000fc00000000000 */
[----:B------:R-:W-:-:S00]  /*4650*/  NOP ;  /* 0x0000000000007918 */ /* 0x000fc00000000000 */
[----:B------:R-:W-:-:S00]  /*4660*/  NOP ;  /* 0x0000000000007918 */ /* 0x000fc00000000000 */
[----:B------:R-:W-:-:S00]  /*4670*/  NOP ;  /* 0x0000000000007918 */ /* 0x000fc00000000000 */
.L_x_1:


//--------------------- .nv.constant0.triton_poi_fused_max_pool2d_with_indices_40 --------------------------
	.section	.nv.constant0.triton_poi_fused_max_pool2d_with_indices_40,"a",@progbits
	.sectionflags	@""
	.align	4
.nv.constant0.triton_poi_fused_max_pool2d_with_indices_40:
	.zero		556
